	.headerflags	@"EF_CUDA_TEXMODE_UNIFIED EF_CUDA_64BIT_ADDRESS EF_CUDA_SM80 EF_CUDA_VIRTUAL_SM(EF_CUDA_SM80)"
	.elftype	@"ET_EXEC"


//--------------------- .nv.info                  --------------------------
	.section	.nv.info,"",@"SHT_CUDA_INFO"
	.align	4


	//----- nvinfo : EIATTR_REGCOUNT
	.align		4
        /*0000*/ 	.byte	0x04, 0x2f
        /*0002*/ 	.short	(.L_1 - .L_0)
	.align		4
.L_0:
        /*0004*/ 	.word	index@(candidate5)
        /*0008*/ 	.word	0x00000040


	//----- nvinfo : EIATTR_MAX_STACK_SIZE
	.align		4
.L_1:
        /*000c*/ 	.byte	0x04, 0x23
        /*000e*/ 	.short	(.L_3 - .L_2)
	.align		4
.L_2:
        /*0010*/ 	.word	index@(candidate5)
        /*0014*/ 	.word	0x00000000


	//----- nvinfo : EIATTR_MIN_STACK_SIZE
	.align		4
.L_3:
        /*0018*/ 	.byte	0x04, 0x12
        /*001a*/ 	.short	(.L_5 - .L_4)
	.align		4
.L_4:
        /*001c*/ 	.word	index@(candidate5)
        /*0020*/ 	.word	0x00000000


	//----- nvinfo : EIATTR_FRAME_SIZE
	.align		4
.L_5:
        /*0024*/ 	.byte	0x04, 0x11
        /*0026*/ 	.short	(.L_7 - .L_6)
	.align		4
.L_6:
        /*0028*/ 	.word	index@(candidate5)
        /*002c*/ 	.word	0x00000000
.L_7:


//--------------------- .nv.info.candidate5       --------------------------
	.section	.nv.info.candidate5,"",@"SHT_CUDA_INFO"
	.align	4


	//----- nvinfo : EIATTR_CUDA_API_VERSION
	.align		4
        /*0000*/ 	.byte	0x04, 0x37
        /*0002*/ 	.short	(.L_9 - .L_8)
.L_8:
        /*0004*/ 	.word	0x00000075


	//----- nvinfo : EIATTR_SW2861232_WAR
	.align		4
.L_9:
        /*0008*/ 	.byte	0x01, 0x35
	.zero		2


	//----- nvinfo : EIATTR_PARAM_CBANK
	.align		4
        /*000c*/ 	.byte	0x04, 0x0a
        /*000e*/ 	.short	(.L_11 - .L_10)
	.align		4
.L_10:
        /*0010*/ 	.word	index@(.nv.constant0.candidate5)
        /*0014*/ 	.short	0x0160
        /*0016*/ 	.short	0x0018


	//----- nvinfo : EIATTR_CBANK_PARAM_SIZE
	.align		4
.L_11:
        /*0018*/ 	.byte	0x03, 0x19
        /*001a*/ 	.short	0x0018


	//----- nvinfo : EIATTR_KPARAM_INFO
	.align		4
        /*001c*/ 	.byte	0x04, 0x17
        /*001e*/ 	.short	(.L_13 - .L_12)
.L_12:
        /*0020*/ 	.word	0x00000000
        /*0024*/ 	.short	0x0002
        /*0026*/ 	.short	0x0010
        /*0028*/ 	.byte	0x00, 0xf0, 0x21, 0x00


	//----- nvinfo : EIATTR_KPARAM_INFO
	.align		4
.L_13:
        /*002c*/ 	.byte	0x04, 0x17
        /*002e*/ 	.short	(.L_15 - .L_14)
.L_14:
        /*0030*/ 	.word	0x00000000
        /*0034*/ 	.short	0x0001
        /*0036*/ 	.short	0x0008
        /*0038*/ 	.byte	0x00, 0xf0, 0x21, 0x00


	//----- nvinfo : EIATTR_KPARAM_INFO
	.align		4
.L_15:
        /*003c*/ 	.byte	0x04, 0x17
        /*003e*/ 	.short	(.L_17 - .L_16)
.L_16:
        /*0040*/ 	.word	0x00000000
        /*0044*/ 	.short	0x0000
        /*0046*/ 	.short	0x0000
        /*0048*/ 	.byte	0x00, 0xf0, 0x21, 0x00


	//----- nvinfo : EIATTR_MAXREG_COUNT
	.align		4
.L_17:
        /*004c*/ 	.byte	0x03, 0x1b
        /*004e*/ 	.short	0x00ff


	//----- nvinfo : EIATTR_EXIT_INSTR_OFFSETS
	.align		4
        /*0050*/ 	.byte	0x04, 0x1c
        /*0052*/ 	.short	(.L_19 - .L_18)


	//   ....[0]....
.L_18:
        /*0054*/ 	.word	0x000044d0


	//----- nvinfo : EIATTR_MAX_THREADS
	.align		4
.L_19:
        /*0058*/ 	.byte	0x04, 0x05
        /*005a*/ 	.short	(.L_21 - .L_20)
.L_20:
        /*005c*/ 	.word	0x00000100
        /*0060*/ 	.word	0x00000001
        /*0064*/ 	.word	0x00000001


	//----- nvinfo : EIATTR_CRS_STACK_SIZE
	.align		4
.L_21:
        /*0068*/ 	.byte	0x04, 0x1e
        /*006a*/ 	.short	(.L_23 - .L_22)
.L_22:
        /*006c*/ 	.word	0x00000000
.L_23:


//--------------------- .nv.rel.action            --------------------------
	.section	.nv.rel.action,"",@"SHT_CUDA_RELOCINFO"
	.align	8
	.sectionentsize	8
        /*0000*/ 	.byte	0x4b, 0x00, 0x00, 0x00, 0x00, 0x00, 0x00, 0x00, 0x00, 0x02, 0x02, 0x08, 0x10, 0x0a, 0x2f, 0x22
        /* <DEDUP_REMOVED lines=13> */


//--------------------- .nv.constant0.candidate5  --------------------------
	.section	.nv.constant0.candidate5,"a",@progbits
	.align	4
.nv.constant0.candidate5:
	.zero		376


//--------------------- .text.candidate5          --------------------------
	.section	.text.candidate5,"ax",@progbits
	.sectionflags	@"SHF_BARRIERS=1"
	.sectioninfo	@"SHI_REGISTERS=64"
	.align	128
        .global         candidate5
        .type           candidate5,@function
        .size           candidate5,(.L_x_7 - candidate5)
        .other          candidate5,@"STO_CUDA_ENTRY STV_DEFAULT"
candidate5:
.text.candidate5:
[----:B------:R-:W-:-:S02]  /*0000*/  MOV R1, c[0x0][0x28] ;  /* 0x00000a0000017a02 */ /* 0x000fc40000000f00 */
[----:B------:R-:W0:Y:S01]  /*0010*/  S2R R58, SR_TID.X ;  /* 0x00000000003a7919 */ /* 0x000e220000002100 */
[----:B------:R-:W-:Y:S01]  /*0020*/  HFMA2.MMA R2, -RZ, RZ, 0, 0 ;  /* 0x00000000ff027435 */ /* 0x000fe200000001ff */
[----:B------:R-:W-:Y:S01]  /*0030*/  MOV R6, RZ ;  /* 0x000000ff00067202 */ /* 0x000fe20000000f00 */
[----:B------:R-:W-:Y:S01]  /*0040*/  HFMA2.MMA R16, -RZ, RZ, 0, 0 ;  /* 0x00000000ff107435 */ /* 0x000fe200000001ff */
[----:B------:R-:W1:Y:S01]  /*0050*/  S2R R17, SR_CTAID.X ;  /* 0x0000000000117919 */ /* 0x000e620000002500 */
[----:B------:R-:W-:Y:S01]  /*0060*/  HFMA2.MMA R18, -RZ, RZ, 0, 0 ;  /* 0x00000000ff127435 */ /* 0x000fe200000001ff */
[----:B------:R-:W-:Y:S01]  /*0070*/  MOV R4, RZ ;  /* 0x000000ff00047202 */ /* 0x000fe20000000f00 */
[----:B------:R-:W-:Y:S01]  /*0080*/  HFMA2.MMA R12, -RZ, RZ, 0, 0 ;  /* 0x00000000ff0c7435 */ /* 0x000fe200000001ff */
[----:B------:R-:W-:Y:S01]  /*0090*/  MOV R20, RZ ;  /* 0x000000ff00147202 */ /* 0x000fe20000000f00 */
[----:B------:R-:W-:Y:S01]  /*00a0*/  HFMA2.MMA R26, -RZ, RZ, 0, 0 ;  /* 0x00000000ff1a7435 */ /* 0x000fe200000001ff */
[----:B------:R-:W-:Y:S01]  /*00b0*/  MOV R22, RZ ;  /* 0x000000ff00167202 */ /* 0x000fe20000000f00 */
[----:B------:R-:W-:Y:S01]  /*00c0*/  HFMA2.MMA R24, -RZ, RZ, 0, 0 ;  /* 0x00000000ff187435 */ /* 0x000fe200000001ff */
[----:B------:R-:W-:Y:S01]  /*00d0*/  ULDC.64 UR4, c[0x0][0x118] ;  /* 0x0000460000047ab9 */ /* 0x000fe20000000a00 */
[----:B0-----:R-:W-:-:S02]  /*00e0*/  MOV R3, R58 ;  /* 0x0000003a00037202 */ /* 0x001fc40000000f00 */
[C---:B------:R-:W-:Y:S02]  /*00f0*/  IADD3 R7, R58.reuse, 0x300, RZ ;  /* 0x000003003a077810 */ /* 0x040fe40007ffe0ff */
[C---:B------:R-:W-:Y:S01]  /*0100*/  IADD3 R19, R58.reuse, 0x55, RZ ;  /* 0x000000553a137810 */ /* 0x040fe20007ffe0ff */
[C---:B------:R-:W-:Y:S01]  /*0110*/  IMAD.HI R14, R58.reuse, -0x405fd017, R2 ;  /* 0xbfa02fe93a0e7827 */ /* 0x040fe200078e0202 */
[C---:B------:R-:W-:Y:S02]  /*0120*/  IADD3 R13, R58.reuse, 0x200, RZ ;  /* 0x000002003a0d7810 */ /* 0x040fe40007ffe0ff */
[C---:B------:R-:W-:Y:S01]  /*0130*/  IADD3 R3, R58.reuse, 0x500, RZ ;  /* 0x000005003a037810 */ /* 0x040fe20007ffe0ff */
[----:B-1----:R-:W-:Y:S01]  /*0140*/  IMAD.HI R0, R17, -0x6db6db6d, R16 ;  /* 0x9249249311007827 */ /* 0x002fe200078e0210 */
[C---:B------:R-:W-:Y:S02]  /*0150*/  IADD3 R5, R58.reuse, 0x400, RZ ;  /* 0x000004003a057810 */ /* 0x040fe40007ffe0ff */
[C---:B------:R-:W-:Y:S01]  /*0160*/  IADD3 R16, R58.reuse, 0x1, RZ ;  /* 0x000000013a107810 */ /* 0x040fe20007ffe0ff */
[----:B------:R-:W-:Y:S01]  /*0170*/  IMAD.HI R8, R7, -0x405fd017, R6 ;  /* 0xbfa02fe907087827 */ /* 0x000fe200078e0206 */
[----:B------:R-:W-:-:S02]  /*0180*/  IADD3 R21, R58, 0xa9, RZ ;  /* 0x000000a93a157810 */ /* 0x000fc40007ffe0ff */
[C---:B------:R-:W-:Y:S01]  /*0190*/  IADD3 R23, R58.reuse, 0x53, RZ ;  /* 0x000000533a177810 */ /* 0x040fe20007ffe0ff */
[----:B------:R-:W-:Y:S01]  /*01a0*/  IMAD.HI R9, R19, -0x405fd017, R18 ;  /* 0xbfa02fe913097827 */ /* 0x000fe200078e0212 */
[C---:B------:R-:W-:Y:S02]  /*01b0*/  IADD3 R18, R58.reuse, 0x2, RZ ;  /* 0x000000023a127810 */ /* 0x040fe40007ffe0ff */
[C---:B------:R-:W-:Y:S01]  /*01c0*/  IADD3 R27, R58.reuse, 0xaa, RZ ;  /* 0x000000aa3a1b7810 */ /* 0x040fe20007ffe0ff */
[----:B------:R-:W-:Y:S01]  /*01d0*/  IMAD.HI R36, R13, -0x405fd017, R12 ;  /* 0xbfa02fe90d247827 */ /* 0x000fe200078e020c */
[C---:B------:R-:W-:Y:S02]  /*01e0*/  IADD3 R12, R58.reuse, 0x28, RZ ;  /* 0x000000283a0c7810 */ /* 0x040fe40007ffe0ff */
[----:B------:R-:W-:Y:S01]  /*01f0*/  SHF.R.U32.HI R15, RZ, 0x1f, R14 ;  /* 0x0000001fff0f7819 */ /* 0x000fe2000001160e */
[----:B------:R-:W-:Y:S01]  /*0200*/  IMAD.HI R6, R58, 0x38e38e39, RZ ;  /* 0x38e38e393a067827 */ /* 0x000fe200078e02ff */
[----:B------:R-:W-:-:S02]  /*0210*/  SHF.R.U32.HI R29, RZ, 0x1f, R0 ;  /* 0x0000001fff1d7819 */ /* 0x000fc40000011600 */
[C---:B------:R-:W-:Y:S01]  /*0220*/  IADD3 R57, R58.reuse, 0x8, RZ ;  /* 0x000000083a397810 */ /* 0x040fe20007ffe0ff */
[----:B------:R-:W-:Y:S01]  /*0230*/  IMAD.HI R11, R3, -0x405fd017, R2 ;  /* 0xbfa02fe9030b7827 */ /* 0x000fe200078e0202 */
[----:B------:R-:W-:Y:S02]  /*0240*/  SHF.R.U32.HI R31, RZ, 0x1f, R6 ;  /* 0x0000001fff1f7819 */ /* 0x000fe40000011606 */
[C---:B------:R-:W-:Y:S01]  /*0250*/  IADD3 R47, R58.reuse, 0x30, RZ ;  /* 0x000000303a2f7810 */ /* 0x040fe20007ffe0ff */
[----:B------:R-:W-:Y:S01]  /*0260*/  IMAD.HI R10, R5, -0x405fd017, R4 ;  /* 0xbfa02fe9050a7827 */ /* 0x000fe200078e0204 */
[----:B------:R-:W-:Y:S02]  /*0270*/  IADD3 R44, R58, 0x38, RZ ;  /* 0x000000383a2c7810 */ /* 0x000fe40007ffe0ff */
[----:B------:R-:W-:Y:S01]  /*0280*/  LEA.HI.SX32 R14, R14, R15, 0x19 ;  /* 0x0000000f0e0e7211 */ /* 0x000fe200078fcaff */
[----:B------:R-:W-:Y:S01]  /*0290*/  IMAD.HI R2, R16, 0x55555556, RZ ;  /* 0x5555555610027827 */ /* 0x000fe200078e02ff */
[----:B------:R-:W-:-:S02]  /*02a0*/  LEA.HI.SX32 R15, R0, R29, 0x1c ;  /* 0x0000001d000f7211 */ /* 0x000fc400078fe2ff */
[----:B------:R-:W-:Y:S01]  /*02b0*/  IADD3 R46, R58, 0x10, RZ ;  /* 0x000000103a2e7810 */ /* 0x000fe20007ffe0ff */
[----:B------:R-:W-:Y:S01]  /*02c0*/  IMAD.HI R4, R18, 0x55555556, RZ ;  /* 0x5555555612047827 */ /* 0x000fe200078e02ff */
[----:B------:R-:W-:Y:S02]  /*02d0*/  LEA.HI R29, R2, R2, RZ, 0x1 ;  /* 0x00000002021d7211 */ /* 0x000fe400078f08ff */
[C---:B------:R-:W-:Y:S01]  /*02e0*/  IADD3 R40, R58.reuse, 0x18, RZ ;  /* 0x000000183a287810 */ /* 0x040fe20007ffe0ff */
[----:B------:R-:W-:Y:S01]  /*02f0*/  IMAD.HI R37, R21, -0x405fd017, R20 ;  /* 0xbfa02fe915257827 */ /* 0x000fe200078e0214 */
[C---:B------:R-:W-:Y:S02]  /*0300*/  IADD3 R30, R58.reuse, 0x20, RZ ;  /* 0x000000203a1e7810 */ /* 0x040fe40007ffe0ff */
[----:B------:R-:W-:Y:S01]  /*0310*/  IADD3 R39, R58, 0x40, RZ ;  /* 0x000000403a277810 */ /* 0x000fe20007ffe0ff */
[----:B------:R-:W-:Y:S01]  /*0320*/  IMAD.HI R41, R12, 0x38e38e39, RZ ;  /* 0x38e38e390c297827 */ /* 0x000fe200078e02ff */
[----:B------:R-:W-:-:S02]  /*0330*/  IADD3 R25, R58, 0x100, RZ ;  /* 0x000001003a197810 */ /* 0x000fc40007ffe0ff */
[----:B------:R-:W-:Y:S01]  /*0340*/  IADD3 R48, R58, 0x700, RZ ;  /* 0x000007003a307810 */ /* 0x000fe20007ffe0ff */
[----:B------:R-:W-:Y:S01]  /*0350*/  IMAD.HI R20, R23, -0x405fd017, R22 ;  /* 0xbfa02fe917147827 */ /* 0x000fe200078e0216 */
[----:B------:R-:W-:Y:S02]  /*0360*/  SHF.R.U32.HI R0, RZ, 0x1f, R41 ;  /* 0x0000001fff007819 */ /* 0x000fe40000011629 */
[----:B------:R-:W-:Y:S01]  /*0370*/  SHF.R.U32.HI R45, RZ, 0x1f, R8 ;  /* 0x0000001fff2d7819 */ /* 0x000fe20000011608 */
[----:B------:R-:W-:Y:S01]  /*0380*/  IMAD.HI R22, R27, -0x405fd017, R26 ;  /* 0xbfa02fe91b167827 */ /* 0x000fe200078e021a */
[----:B------:R-:W-:Y:S02]  /*0390*/  LEA.HI.SX32 R26, R6, R31, 0x1c ;  /* 0x0000001f061a7211 */ /* 0x000fe400078fe2ff */
[----:B------:R-:W-:Y:S01]  /*03a0*/  LEA.HI R31, R4, R4, RZ, 0x1 ;  /* 0x00000004041f7211 */ /* 0x000fe200078f08ff */
[----:B------:R-:W-:Y:S01]  /*03b0*/  IMAD.HI R28, R57, 0x38e38e39, RZ ;  /* 0x38e38e39391c7827 */ /* 0x000fe200078e02ff */
[----:B------:R-:W-:-:S02]  /*03c0*/  LEA.HI.SX32 R41, R41, R0, 0x1c ;  /* 0x0000000029297211 */ /* 0x000fc400078fe2ff */
[----:B------:R-:W-:Y:S01]  /*03d0*/  LEA.HI.SX32 R8, R8, R45, 0x19 ;  /* 0x0000002d08087211 */ /* 0x000fe200078fcaff */
[----:B------:R-:W-:Y:S01]  /*03e0*/  IMAD.HI R2, R47, 0x38e38e39, RZ ;  /* 0x38e38e392f027827 */ /* 0x000fe200078e02ff */
[----:B------:R-:W-:-:S03]  /*03f0*/  SHF.R.U32.HI R45, RZ, 0x1f, R9 ;  /* 0x0000001fff2d7819 */ /* 0x000fc60000011609 */
[----:B------:R-:W-:Y:S01]  /*0400*/  IMAD.HI R32, R44, 0x38e38e39, RZ ;  /* 0x38e38e392c207827 */ /* 0x000fe200078e02ff */
[----:B------:R-:W-:-:S03]  /*0410*/  LEA.HI.SX32 R45, R9, R45, 0x19 ;  /* 0x0000002d092d7211 */ /* 0x000fc600078fcaff */
[----:B------:R-:W-:Y:S01]  /*0420*/  IMAD R16, R29, -0x3, R16 ;  /* 0xfffffffd1d107824 */ /* 0x000fe200078e0210 */
[----:B------:R-:W-:Y:S01]  /*0430*/  SHF.R.U32.HI R29, RZ, 0x1f, R28 ;  /* 0x0000001fff1d7819 */ /* 0x000fe2000001161c */
[----:B------:R-:W-:Y:S01]  /*0440*/  IMAD R18, R31, -0x3, R18 ;  /* 0xfffffffd1f127824 */ /* 0x000fe200078e0212 */
[----:B------:R-:W-:Y:S01]  /*0450*/  SHF.R.U32.HI R31, RZ, 0x1f, R2 ;  /* 0x0000001fff1f7819 */ /* 0x000fe20000011602 */
[----:B------:R-:W-:Y:S01]  /*0460*/  IMAD.HI R4, R46, 0x38e38e39, RZ ;  /* 0x38e38e392e047827 */ /* 0x000fe200078e02ff */
[----:B------:R-:W-:Y:S02]  /*0470*/  SHF.R.U32.HI R33, RZ, 0x1f, R32 ;  /* 0x0000001fff217819 */ /* 0x000fe40000011620 */
[----:B------:R-:W-:Y:S01]  /*0480*/  LEA.HI.SX32 R28, R28, R29, 0x1c ;  /* 0x0000001d1c1c7211 */ /* 0x000fe200078fe2ff */
[----:B------:R-:W-:Y:S01]  /*0490*/  IMAD.HI R0, R40, 0x38e38e39, RZ ;  /* 0x38e38e3928007827 */ /* 0x000fe200078e02ff */
[----:B------:R-:W-:Y:S02]  /*04a0*/  LEA.HI.SX32 R29, R2, R31, 0x1c ;  /* 0x0000001f021d7211 */ /* 0x000fe400078fe2ff */
[----:B------:R-:W-:Y:S01]  /*04b0*/  LEA.HI.SX32 R32, R32, R33, 0x1c ;  /* 0x0000002120207211 */ /* 0x000fe200078fe2ff */
[----:B------:R-:W-:Y:S01]  /*04c0*/  IMAD.HI R35, R30, 0x38e38e39, RZ ;  /* 0x38e38e391e237827 */ /* 0x000fe200078e02ff */
[----:B------:R-:W-:-:S02]  /*04d0*/  SHF.R.U32.HI R31, RZ, 0x1f, R4 ;  /* 0x0000001fff1f7819 */ /* 0x000fc40000011604 */
[----:B------:R-:W-:Y:S01]  /*04e0*/  SHF.R.U32.HI R33, RZ, 0x1f, R0 ;  /* 0x0000001fff217819 */ /* 0x000fe20000011600 */
[----:B------:R-:W-:Y:S01]  /*04f0*/  IMAD.HI R34, R39, 0x38e38e39, RZ ;  /* 0x38e38e3927227827 */ /* 0x000fe200078e02ff */
[----:B------:R-:W-:Y:S02]  /*0500*/  LEA.HI.SX32 R31, R4, R31, 0x1c ;  /* 0x0000001f041f7211 */ /* 0x000fe400078fe2ff */
[----:B------:R-:W-:Y:S01]  /*0510*/  LEA.HI.SX32 R33, R0, R33, 0x1c ;  /* 0x0000002100217211 */ /* 0x000fe200078fe2ff */
[C---:B------:R-:W-:Y:S01]  /*0520*/  IMAD.HI R38, R25.reuse, -0x405fd017, R24 ;  /* 0xbfa02fe919267827 */ /* 0x040fe200078e0218 */
[----:B------:R-:W-:Y:S02]  /*0530*/  SHF.R.U32.HI R2, RZ, 0x1f, R35 ;  /* 0x0000001fff027819 */ /* 0x000fe40000011623 */
[C---:B------:R-:W-:Y:S01]  /*0540*/  IADD3 R4, R58.reuse, 0xa00, RZ ;  /* 0x00000a003a047810 */ /* 0x040fe20007ffe0ff */
[----:B------:R-:W-:Y:S01]  /*0550*/  IMAD.HI R24, R25, 0x38e38e39, RZ ;  /* 0x38e38e3919187827 */ /* 0x000fe200078e02ff */
[----:B------:R-:W-:-:S02]  /*0560*/  IADD3 R0, R58, 0xb00, RZ ;  /* 0x00000b003a007810 */ /* 0x000fc40007ffe0ff */
[----:B------:R-:W-:Y:S01]  /*0570*/  LEA.HI.SX32 R35, R35, R2, 0x1c ;  /* 0x0000000223237211 */ /* 0x000fe200078fe2ff */
[----:B------:R-:W-:Y:S01]  /*0580*/  IMAD.HI R4, R4, 0x38e38e39, RZ ;  /* 0x38e38e3904047827 */ /* 0x000fe200078e02ff */
[----:B------:R-:W-:Y:S02]  /*0590*/  SHF.R.U32.HI R25, RZ, 0x1f, R34 ;  /* 0x0000001fff197819 */ /* 0x000fe40000011622 */
[----:B------:R-:W-:Y:S01]  /*05a0*/  IADD3 R2, R58, 0xc00, RZ ;  /* 0x00000c003a027810 */ /* 0x000fe20007ffe0ff */
[----:B------:R-:W-:Y:S01]  /*05b0*/  IMAD.HI R0, R0, 0x38e38e39, RZ ;  /* 0x38e38e3900007827 */ /* 0x000fe200078e02ff */
[----:B------:R-:W-:Y:S02]  /*05c0*/  LEA.HI.SX32 R34, R34, R25, 0x1c ;  /* 0x0000001922227211 */ /* 0x000fe400078fe2ff */
[----:B------:R-:W-:Y:S01]  /*05d0*/  SHF.R.U32.HI R55, RZ, 0x1f, R24 ;  /* 0x0000001fff377819 */ /* 0x000fe20000011618 */
[----:B------:R-:W-:Y:S01]  /*05e0*/  IMAD.HI R6, R7, 0x38e38e39, RZ ;  /* 0x38e38e3907067827 */ /* 0x000fe200078e02ff */
[----:B------:R-:W-:-:S02]  /*05f0*/  SHF.R.U32.HI R25, RZ, 0x1f, R4 ;  /* 0x0000001fff197819 */ /* 0x000fc40000011604 */
[----:B------:R-:W-:Y:S01]  /*0600*/  SHF.R.U32.HI R7, RZ, 0x1f, R0 ;  /* 0x0000001fff077819 */ /* 0x000fe20000011600 */
[----:B------:R-:W-:Y:S01]  /*0610*/  IMAD.HI R13, R13, 0x38e38e39, RZ ;  /* 0x38e38e390d0d7827 */ /* 0x000fe200078e02ff */
[----:B------:R-:W-:Y:S02]  /*0620*/  LEA.HI.SX32 R55, R24, R55, 0x1c ;  /* 0x0000003718377211 */ /* 0x000fe400078fe2ff */
[----:B------:R-:W-:Y:S01]  /*0630*/  LEA.HI.SX32 R24, R4, R25, 0x1c ;  /* 0x0000001904187211 */ /* 0x000fe200078fe2ff */
[----:B------:R-:W-:Y:S01]  /*0640*/  IMAD.HI R2, R2, 0x38e38e39, RZ ;  /* 0x38e38e3902027827 */ /* 0x000fe200078e02ff */
[----:B------:R-:W-:Y:S02]  /*0650*/  LEA.HI.SX32 R0, R0, R7, 0x1c ;  /* 0x0000000700007211 */ /* 0x000fe400078fe2ff */
[----:B------:R-:W-:Y:S01]  /*0660*/  SHF.R.U32.HI R54, RZ, 0x1f, R13 ;  /* 0x0000001fff367819 */ /* 0x000fe2000001160d */
[----:B------:R-:W-:Y:S01]  /*0670*/  IMAD.HI R4, R5, 0x38e38e39, RZ ;  /* 0x38e38e3905047827 */ /* 0x000fe200078e02ff */
[----:B------:R-:W-:-:S02]  /*0680*/  SHF.R.U32.HI R7, RZ, 0x1f, R2 ;  /* 0x0000001fff077819 */ /* 0x000fc40000011602 */
[----:B------:R-:W-:Y:S01]  /*0690*/  LEA.HI.SX32 R54, R13, R54, 0x1c ;  /* 0x000000360d367211 */ /* 0x000fe200078fe2ff */
[----:B------:R-:W-:Y:S01]  /*06a0*/  IMAD.HI R51, R3, 0x38e38e39, RZ ;  /* 0x38e38e3903337827 */ /* 0x000fe200078e02ff */
[----:B------:R-:W-:Y:S02]  /*06b0*/  LEA.HI.SX32 R2, R2, R7, 0x1c ;  /* 0x0000000702027211 */ /* 0x000fe400078fe2ff */
[----:B------:R-:W-:Y:S01]  /*06c0*/  IADD3 R13, R58, 0xd00, RZ ;  /* 0x00000d003a0d7810 */ /* 0x000fe20007ffe0ff */
[----:B------:R-:W-:Y:S01]  /*06d0*/  IMAD.HI R48, R48, 0x38e38e39, RZ ;  /* 0x38e38e3930307827 */ /* 0x000fe200078e02ff */
[----:B------:R-:W-:Y:S02]  /*06e0*/  SHF.R.U32.HI R5, RZ, 0x1f, R4 ;  /* 0x0000001fff057819 */ /* 0x000fe40000011604 */
[----:B------:R-:W-:Y:S01]  /*06f0*/  IADD3 R7, R58, 0xe00, RZ ;  /* 0x00000e003a077810 */ /* 0x000fe20007ffe0ff */
[----:B------:R-:W-:Y:S01]  /*0700*/  IMAD.HI R13, R13, 0x38e38e39, RZ ;  /* 0x38e38e390d0d7827 */ /* 0x000fe200078e02ff */
[----:B------:R-:W-:-:S02]  /*0710*/  LEA.HI.SX32 R52, R4, R5, 0x1c ;  /* 0x0000000504347211 */ /* 0x000fc400078fe2ff */
[----:B------:R-:W-:Y:S01]  /*0720*/  SHF.R.U32.HI R53, RZ, 0x1f, R6 ;  /* 0x0000001fff357819 */ /* 0x000fe20000011606 */
[----:B------:R-:W-:Y:S01]  /*0730*/  IMAD.HI R7, R7, 0x38e38e39, RZ ;  /* 0x38e38e3907077827 */ /* 0x000fe200078e02ff */
[----:B------:R-:W-:Y:S02]  /*0740*/  SHF.R.U32.HI R4, RZ, 0x1f, R51 ;  /* 0x0000001fff047819 */ /* 0x000fe40000011633 */
[----:B------:R-:W-:Y:S01]  /*0750*/  IADD3 R5, R58, 0x600, RZ ;  /* 0x000006003a057810 */ /* 0x000fe20007ffe0ff */
[----:B------:R-:W-:Y:S01]  /*0760*/  IMAD R43, R41, -0x48, R12 ;  /* 0xffffffb8292b7824 */ /* 0x000fe200078e020c */
[----:B------:R-:W-:Y:S01]  /*0770*/  LEA.HI.SX32 R53, R6, R53, 0x1c ;  /* 0x0000003506357211 */ /* 0x000fe200078fe2ff */
[----:B------:R-:W-:Y:S01]  /*0780*/  IMAD R28, R28, -0x48, R57 ;  /* 0xffffffb81c1c7824 */ /* 0x000fe200078e0239 */
[----:B------:R-:W-:Y:S01]  /*0790*/  LEA.HI.SX32 R51, R51, R4, 0x1c ;  /* 0x0000000433337211 */ /* 0x000fe200078fe2ff */
[----:B------:R-:W-:Y:S01]  /*07a0*/  IMAD.HI R5, R5, 0x38e38e39, RZ ;  /* 0x38e38e3905057827 */ /* 0x000fe200078e02ff */
[----:B------:R-:W-:-:S02]  /*07b0*/  SHF.R.U32.HI R6, RZ, 0x1f, R13 ;  /* 0x0000001fff067819 */ /* 0x000fc4000001160d */
[----:B------:R-:W-:Y:S01]  /*07c0*/  SHF.R.U32.HI R4, RZ, 0x1f, R7 ;  /* 0x0000001fff047819 */ /* 0x000fe20000011607 */
[----:B------:R-:W-:Y:S01]  /*07d0*/  IMAD R46, R31, -0x48, R46 ;  /* 0xffffffb81f2e7824 */ /* 0x000fe200078e022e */
[----:B------:R-:W-:Y:S01]  /*07e0*/  LEA.HI.SX32 R3, R13, R6, 0x1c ;  /* 0x000000060d037211 */ /* 0x000fe200078fe2ff */
[----:B------:R-:W-:Y:S01]  /*07f0*/  IMAD R32, R32, -0x48, R44 ;  /* 0xffffffb820207824 */ /* 0x000fe200078e022c */
[----:B------:R-:W-:Y:S01]  /*0800*/  LEA.HI.SX32 R4, R7, R4, 0x1c ;  /* 0x0000000407047211 */ /* 0x000fe200078fe2ff */
[----:B------:R-:W-:Y:S01]  /*0810*/  IMAD R40, R33, -0x48, R40 ;  /* 0xffffffb821287824 */ /* 0x000fe200078e0228 */
[----:B------:R-:W-:Y:S01]  /*0820*/  IADD3 R6, R58, 0x1000, RZ ;  /* 0x000010003a067810 */ /* 0x000fe20007ffe0ff */
[----:B------:R-:W-:Y:S01]  /*0830*/  IMAD R34, R34, -0x48, R39 ;  /* 0xffffffb822227824 */ /* 0x000fe200078e0227 */
[----:B------:R-:W-:Y:S01]  /*0840*/  IADD3 R7, R58, 0x1100, RZ ;  /* 0x000011003a077810 */ /* 0x000fe20007ffe0ff */
[----:B------:R-:W-:Y:S01]  /*0850*/  IMAD R30, R35, -0x48, R30 ;  /* 0xffffffb8231e7824 */ /* 0x000fe200078e021e */
[----:B------:R-:W-:Y:S01]  /*0860*/  SHF.R.U32.HI R42, RZ, 0x1f, R5 ;  /* 0x0000001fff2a7819 */ /* 0x000fe20000011605 */
[----:B------:R-:W-:Y:S01]  /*0870*/  IMAD.HI R6, R6, 0x38e38e39, RZ ;  /* 0x38e38e3906067827 */ /* 0x000fe200078e02ff */
[----:B------:R-:W-:-:S02]  /*0880*/  SHF.R.U32.HI R13, RZ, 0x1f, R48 ;  /* 0x0000001fff0d7819 */ /* 0x000fc40000011630 */
[----:B------:R-:W-:Y:S01]  /*0890*/  LEA.HI.SX32 R49, R5, R42, 0x1c ;  /* 0x0000002a05317211 */ /* 0x000fe200078fe2ff */
[----:B------:R-:W-:Y:S01]  /*08a0*/  IMAD.HI R7, R7, 0x38e38e39, RZ ;  /* 0x38e38e3907077827 */ /* 0x000fe200078e02ff */
[----:B------:R-:W-:Y:S02]  /*08b0*/  LEA.HI.SX32 R48, R48, R13, 0x1c ;  /* 0x0000000d30307211 */ /* 0x000fe400078fe2ff */
[----:B------:R-:W-:Y:S01]  /*08c0*/  SHF.R.U32.HI R13, RZ, 0x1f, R6 ;  /* 0x0000001fff0d7819 */ /* 0x000fe20000011606 */
[----:B------:R-:W-:Y:S01]  /*08d0*/  IMAD.HI R42, R58, 0x55555556, RZ ;  /* 0x555555563a2a7827 */ /* 0x000fe200078e02ff */
[----:B------:R-:W-:Y:S02]  /*08e0*/  SHF.R.U32.HI R12, RZ, 0x1f, R7 ;  /* 0x0000001fff0c7819 */ /* 0x000fe40000011607 */
[----:B------:R-:W-:Y:S01]  /*08f0*/  LEA.HI.SX32 R6, R6, R13, 0x1c ;  /* 0x0000000d06067211 */ /* 0x000fe200078fe2ff */
[----:B------:R-:W-:Y:S01]  /*0900*/  IMAD R45, R45, -0xab, R19 ;  /* 0xffffff552d2d7824 */ /* 0x000fe200078e0213 */
[----:B------:R-:W-:Y:S01]  /*0910*/  LEA.HI R42, R42, R42, RZ, 0x1 ;  /* 0x0000002a2a2a7211 */ /* 0x000fe200078f08ff */
[----:B------:R-:W-:Y:S01]  /*0920*/  IMAD R43, R15, 0x12000, R43 ;  /* 0x000120000f2b7824 */ /* 0x000fe200078e022b */
[----:B------:R-:W-:Y:S01]  /*0930*/  LEA.HI.SX32 R7, R7, R12, 0x1c ;  /* 0x0000000c07077211 */ /* 0x000fe200078fe2ff */
[C---:B------:R-:W-:Y:S01]  /*0940*/  IMAD R19, R15.reuse, 0x12000, R28 ;  /* 0x000120000f137824 */ /* 0x040fe200078e021c */
[C---:B------:R-:W-:Y:S01]  /*0950*/  IADD3 R13, R42.reuse, 0x1c, RZ ;  /* 0x0000001c2a0d7810 */ /* 0x040fe20007ffe0ff */
[----:B------:R-:W-:Y:S01]  /*0960*/  IMAD R42, R42, -0x3, R58 ;  /* 0xfffffffd2a2a7824 */ /* 0x000fe200078e023a */
[----:B------:R-:W-:Y:S01]  /*0970*/  MOV R12, RZ ;  /* 0x000000ff000c7202 */ /* 0x000fe20000000f00 */
[C---:B------:R-:W-:Y:S01]  /*0980*/  IMAD R46, R15.reuse, 0x12000, R46 ;  /* 0x000120000f2e7824 */ /* 0x040fe200078e022e */
[----:B------:R-:W-:Y:S01]  /*0990*/  SHF.R.U32.HI R9, RZ, 0x1f, R38 ;  /* 0x0000001fff097819 */ /* 0x000fe20000011626 */
[----:B------:R-:W-:Y:S01]  /*09a0*/  IMAD R32, R15, 0x12000, R32 ;  /* 0x000120000f207824 */ /* 0x000fe200078e0220 */
[----:B------:R-:W-:Y:S01]  /*09b0*/  IADD3 R25, R58, 0xf00, RZ ;  /* 0x00000f003a197810 */ /* 0x000fe20007ffe0ff */
[----:B------:R-:W-:Y:S01]  /*09c0*/  IMAD.HI R41, R13, -0x7047dc11, R12 ;  /* 0x8fb823ef0d297827 */ /* 0x000fe200078e020c */
[----:B------:R-:W-:-:S02]  /*09d0*/  SHF.R.U32.HI R12, RZ, 0x1f, R37 ;  /* 0x0000001fff0c7819 */ /* 0x000fc40000011625 */
[----:B------:R-:W-:Y:S01]  /*09e0*/  LEA.HI.SX32 R9, R38, R9, 0x19 ;  /* 0x0000000926097211 */ /* 0x000fe200078fcaff */
[----:B------:R-:W-:Y:S01]  /*09f0*/  IMAD.HI R25, R25, 0x38e38e39, RZ ;  /* 0x38e38e3919197827 */ /* 0x000fe200078e02ff */
[----:B------:R-:W-:Y:S02]  /*0a00*/  LEA.HI.SX32 R37, R37, R12, 0x19 ;  /* 0x0000000c25257211 */ /* 0x000fe400078fcaff */
[----:B------:R-:W-:Y:S01]  /*0a10*/  SHF.R.U32.HI R12, RZ, 0x1f, R10 ;  /* 0x0000001fff0c7819 */ /* 0x000fe2000001160a */
[----:B------:R-:W-:Y:S01]  /*0a20*/  IMAD R40, R15, 0x12000, R40 ;  /* 0x000120000f287824 */ /* 0x000fe200078e0228 */
[----:B------:R-:W-:Y:S01]  /*0a30*/  SHF.R.U32.HI R38, RZ, 0x1f, R11 ;  /* 0x0000001fff267819 */ /* 0x000fe2000001160b */
[----:B------:R-:W-:Y:S01]  /*0a40*/  IMAD R37, R37, -0xab, R21 ;  /* 0xffffff5525257824 */ /* 0x000fe200078e0215 */
[----:B------:R-:W-:Y:S01]  /*0a50*/  LEA.HI.SX32 R10, R10, R12, 0x19 ;  /* 0x0000000c0a0a7211 */ /* 0x000fe200078fcaff */
[C---:B------:R-:W-:Y:S01]  /*0a60*/  IMAD R21, R15.reuse, -0x1c, R17 ;  /* 0xffffffe40f157824 */ /* 0x040fe200078e0211 */
[----:B------:R-:W-:Y:S01]  /*0a70*/  SHF.R.U32.HI R12, RZ, 0x1f, R36 ;  /* 0x0000001fff0c7819 */ /* 0x000fe20000011624 */
[----:B------:R-:W-:Y:S01]  /*0a80*/  IMAD R17, R15, 0x12000, R34 ;  /* 0x000120000f117824 */ /* 0x000fe200078e0222 */
[----:B------:R-:W-:Y:S01]  /*0a90*/  LEA.HI.SX32 R11, R11, R38, 0x19 ;  /* 0x000000260b0b7211 */ /* 0x000fe200078fcaff */
[----:B------:R-:W-:Y:S01]  /*0aa0*/  IMAD R30, R15, 0x12000, R30 ;  /* 0x000120000f1e7824 */ /* 0x000fe200078e021e */
[----:B------:R-:W-:Y:S01]  /*0ab0*/  LEA.HI.SX32 R12, R36, R12, 0x19 ;  /* 0x0000000c240c7211 */ /* 0x000fe200078fcaff */
[--C-:B------:R-:W-:Y:S01]  /*0ac0*/  IMAD R55, R55, 0x480, R43.reuse ;  /* 0x0000048037377824 */ /* 0x100fe200078e022b */
[----:B------:R-:W-:Y:S01]  /*0ad0*/  SHF.R.U32.HI R36, RZ, 0x1f, R20 ;  /* 0x0000001fff247819 */ /* 0x000fe20000011614 */
[----:B------:R-:W-:Y:S01]  /*0ae0*/  IMAD R7, R7, 0x480, R30 ;  /* 0x0000048007077824 */ /* 0x000fe200078e021e */
[----:B------:R-:W-:Y:S01]  /*0af0*/  SHF.R.U32.HI R38, RZ, 0x1f, R22 ;  /* 0x0000001fff267819 */ /* 0x000fe20000011616 */
[----:B------:R-:W-:Y:S01]  /*0b00*/  IMAD R24, R24, 0x480, R43 ;  /* 0x0000048018187824 */ /* 0x000fe200078e022b */
[----:B------:R-:W-:Y:S01]  /*0b10*/  LEA.HI.SX32 R59, R20, R36, 0x19 ;  /* 0x00000024143b7211 */ /* 0x000fe200078fcaff */
[----:B------:R-:W-:Y:S01]  /*0b20*/  IMAD R20, R29, -0x48, R47 ;  /* 0xffffffb81d147824 */ /* 0x000fe200078e022f */
[----:B------:R-:W-:Y:S01]  /*0b30*/  LEA.HI.SX32 R61, R22, R38, 0x19 ;  /* 0x00000026163d7211 */ /* 0x000fe200078fcaff */
[----:B------:R-:W-:Y:S01]  /*0b40*/  IMAD R29, R26, -0x48, R58 ;  /* 0xffffffb81a1d7824 */ /* 0x000fe200078e023a */
[----:B------:R-:W-:Y:S01]  /*0b50*/  SHF.R.U32.HI R50, RZ, 0x1f, R25 ;  /* 0x0000001fff327819 */ /* 0x000fe20000011619 */
[----:B------:R-:W-:Y:S01]  /*0b60*/  IMAD R59, R59, -0xab, R23 ;  /* 0xffffff553b3b7824 */ /* 0x000fe200078e0217 */
[----:B------:R-:W-:Y:S01]  /*0b70*/  IADD3 R23, R42, -0x39, RZ ;  /* 0xffffffc72a177810 */ /* 0x000fe20007ffe0ff */
[----:B------:R-:W-:Y:S01]  /*0b80*/  IMAD R56, R26, 0x480, R29 ;  /* 0x000004801a387824 */ /* 0x000fe200078e021d */
[----:B------:R-:W-:Y:S01]  /*0b90*/  LEA R42, R21, R42, 0x1 ;  /* 0x0000002a152a7211 */ /* 0x000fe200078e08ff */
[----:B------:R-:W-:Y:S01]  /*0ba0*/  IMAD R20, R15, 0x12000, R20 ;  /* 0x000120000f147824 */ /* 0x000fe200078e0214 */
[----:B------:R-:W-:Y:S01]  /*0bb0*/  LEA.HI.SX32 R5, R25, R50, 0x1c ;  /* 0x0000003219057211 */ /* 0x000fe200078fe2ff */
[C---:B------:R-:W-:Y:S01]  /*0bc0*/  IMAD R22, R14.reuse, 0xc40, R23 ;  /* 0x00000c400e167824 */ /* 0x040fe200078e0217 */
[----:B------:R-:W-:Y:S01]  /*0bd0*/  LEA R23, R21, R16, 0x1 ;  /* 0x0000001015177211 */ /* 0x000fe200078e08ff */
[----:B------:R-:W-:Y:S01]  /*0be0*/  IMAD R56, R15, 0x12000, R56 ;  /* 0x000120000f387824 */ /* 0x000fe200078e0238 */
[----:B------:R-:W-:Y:S01]  /*0bf0*/  LEA R15, R21, 0xffffffc7, 0x1 ;  /* 0xffffffc7150f7811 */ /* 0x000fe200078e08ff */
[----:B------:R-:W-:Y:S01]  /*0c00*/  IMAD R26, R61, -0xab, R27 ;  /* 0xffffff553d1a7824 */ /* 0x000fe200078e021b */
[C---:B------:R-:W-:Y:S01]  /*0c10*/  LEA R61, R21.reuse, R22, 0x1 ;  /* 0x00000016153d7211 */ /* 0x040fe200078e08ff */
[----:B------:R-:W-:Y:S01]  /*0c20*/  IMAD R14, R14, -0xab, R58 ;  /* 0xffffff550e0e7824 */ /* 0x000fe200078e023a */
[-C--:B------:R-:W-:Y:S01]  /*0c30*/  LEA R21, R21, R18.reuse, 0x1 ;  /* 0x0000001215157211 */ /* 0x080fe200078e08ff */
[--C-:B------:R-:W-:Y:S01]  /*0c40*/  IMAD R53, R53, 0x480, R20.reuse ;  /* 0x0000048035357824 */ /* 0x100fe200078e0214 */
[----:B------:R-:W-:Y:S01]  /*0c50*/  IADD3 R16, R16, R15, RZ ;  /* 0x0000000f10107210 */ /* 0x000fe20007ffe0ff */
[----:B------:R-:W-:Y:S01]  /*0c60*/  IMAD R2, R2, 0x480, R20 ;  /* 0x0000048002027824 */ /* 0x000fe200078e0214 */
[----:B------:R-:W-:Y:S01]  /*0c70*/  IADD3 R18, R15, R18, RZ ;  /* 0x000000120f127210 */ /* 0x000fe20007ffe0ff */
[----:B------:R-:W-:Y:S01]  /*0c80*/  IMAD.HI R15, R14, 0x55555556, RZ ;  /* 0x555555560e0f7827 */ /* 0x000fe200078e02ff */
[----:B------:R-:W-:-:S02]  /*0c90*/  IADD3 R25, R58, 0x800, RZ ;  /* 0x000008003a197810 */ /* 0x000fc40007ffe0ff */
[----:B------:R-:W-:Y:S01]  /*0ca0*/  ISETP.GE.AND P0, PT, R23, 0x1, PT ;  /* 0x000000011700780c */ /* 0x000fe20003f06270 */
[----:B------:R-:W-:Y:S01]  /*0cb0*/  IMAD.HI R59, R59, 0x55555556, RZ ;  /* 0x555555563b3b7827 */ /* 0x000fe200078e02ff */
[----:B------:R-:W-:Y:S02]  /*0cc0*/  LEA.HI R20, R15, R15, RZ, 0x1 ;  /* 0x0000000f0f147211 */ /* 0x000fe400078f08ff */
[----:B------:R-:W-:Y:S01]  /*0cd0*/  IADD3 R15, R42, -0x39, RZ ;  /* 0xffffffc72a0f7810 */ /* 0x000fe20007ffe0ff */
[----:B------:R-:W-:Y:S01]  /*0ce0*/  IMAD.HI R25, R25, 0x38e38e39, RZ ;  /* 0x38e38e3919197827 */ /* 0x000fe200078e02ff */
[----:B------:R-:W-:Y:S02]  /*0cf0*/  ISETP.LT.OR P2, PT, R45, 0x3, !P0 ;  /* 0x000000032d00780c */ /* 0x000fe40004741670 */
[----:B------:R-:W-:Y:S01]  /*0d00*/  SHF.R.U32.HI R28, RZ, 0x1f, R41 ;  /* 0x0000001fff1c7819 */ /* 0x000fe20000011629 */
[----:B------:R-:W-:Y:S01]  /*0d10*/  IMAD R58, R8, 0xc40, R15 ;  /* 0x00000c40083a7824 */ /* 0x000fe200078e020f */
[C---:B------:R-:W-:Y:S01]  /*0d20*/  ISETP.LT.OR P0, PT, R37.reuse, 0x3, !P0 ;  /* 0x000000032500780c */ /* 0x040fe20004701670 */
[----:B------:R-:W-:Y:S01]  /*0d30*/  IMAD.HI R37, R37, 0x55555556, RZ ;  /* 0x5555555625257827 */ /* 0x000fe200078e02ff */
[----:B------:R-:W-:-:S02]  /*0d40*/  SHF.R.U32.HI R50, RZ, 0x1f, R25 ;  /* 0x0000001fff327819 */ /* 0x000fc40000011619 */
[----:B------:R-:W-:Y:S01]  /*0d50*/  LEA.HI.SX32 R41, R41, R28, 0x1b ;  /* 0x0000001c29297211 */ /* 0x000fe200078fdaff */
[----:B------:R-:W-:Y:S01]  /*0d60*/  IMAD.HI R45, R45, 0x55555556, RZ ;  /* 0x555555562d2d7827 */ /* 0x000fe200078e02ff */
[----:B------:R-:W-:Y:S02]  /*0d70*/  LEA.HI R57, R37, R37, RZ, 0x1 ;  /* 0x0000002525397211 */ /* 0x000fe400078f08ff */
[----:B------:R-:W-:Y:S01]  /*0d80*/  LEA.HI.SX32 R25, R25, R50, 0x1c ;  /* 0x0000003219197211 */ /* 0x000fe200078fe2ff */
[----:B------:R-:W-:Y:S01]  /*0d90*/  IMAD.HI R8, R26, 0x55555556, RZ ;  /* 0x555555561a087827 */ /* 0x000fe200078e02ff */
[----:B------:R-:W-:Y:S02]  /*0da0*/  ISETP.GE.AND P4, PT, R21, 0x1, PT ;  /* 0x000000011500780c */ /* 0x000fe40003f86270 */
[----:B------:R-:W-:Y:S01]  /*0db0*/  ISETP.GE.AND P1, PT, R42, 0x1, PT ;  /* 0x000000012a00780c */ /* 0x000fe20003f26270 */
[----:B------:R-:W-:Y:S01]  /*0dc0*/  IMAD R12, R12, 0xc40, R18 ;  /* 0x00000c400c0c7824 */ /* 0x000fe200078e0212 */
[----:B------:R-:W-:Y:S01]  /*0dd0*/  LEA.HI R60, R45, R45, RZ, 0x1 ;  /* 0x0000002d2d3c7211 */ /* 0x000fe200078f08ff */
[----:B------:R-:W-:Y:S01]  /*0de0*/  IMAD R10, R10, 0xc40, R16 ;  /* 0x00000c400a0a7824 */ /* 0x000fe200078e0210 */
[----:B------:R-:W-:Y:S01]  /*0df0*/  ISETP.LT.OR P3, PT, R14, 0x3, !P1 ;  /* 0x000000030e00780c */ /* 0x000fe20004f61670 */
[----:B------:R-:W-:Y:S01]  /*0e00*/  IMAD R18, R11, 0xc40, R18 ;  /* 0x00000c400b127824 */ /* 0x000fe200078e0212 */
[----:B------:R-:W-:Y:S01]  /*0e10*/  LEA.HI R11, R59, R59, RZ, 0x1 ;  /* 0x0000003b3b0b7211 */ /* 0x000fe200078f08ff */
[----:B------:R-:W-:Y:S01]  /*0e20*/  IMAD R41, R41, -0x39, R13 ;  /* 0xffffffc729297824 */ /* 0x000fe200078e020d */
[----:B------:R-:W-:Y:S01]  /*0e30*/  LEA.HI R59, R8, R8, RZ, 0x1 ;  /* 0x00000008083b7211 */ /* 0x000fe200078f08ff */
[----:B------:R-:W-:Y:S01]  /*0e40*/  IMAD R9, R9, 0xc40, R16 ;  /* 0x00000c4009097824 */ /* 0x000fe200078e0210 */
[----:B------:R-:W-:Y:S01]  /*0e50*/  ISETP.LT.OR P5, PT, R26, 0x3, !P4 ;  /* 0x000000031a00780c */ /* 0x000fe200067a1670 */
[----:B------:R-:W-:Y:S01]  /*0e60*/  IMAD R57, R57, 0x38, R10 ;  /* 0x0000003839397824 */ /* 0x000fe200078e020a */
[----:B------:R-:W-:Y:S01]  /*0e70*/  HFMA2.MMA R10, -RZ, RZ, 0, 0 ;  /* 0x00000000ff0a7435 */ /* 0x000fe200000001ff */
[----:B------:R-:W-:Y:S01]  /*0e80*/  IMAD R25, R25, 0x480, R30 ;  /* 0x0000048019197824 */ /* 0x000fe200078e021e */
[----:B------:R-:W-:Y:S01]  /*0e90*/  ISETP.LT.OR P1, PT, R41, 0x1, !P1 ;  /* 0x000000012900780c */ /* 0x000fe20004f21670 */
[--C-:B------:R-:W-:Y:S01]  /*0ea0*/  IMAD R54, R54, 0x480, R19.reuse ;  /* 0x0000048036367824 */ /* 0x100fe200078e0213 */
[----:B------:R-:W-:Y:S01]  /*0eb0*/  MOV R47, RZ ;  /* 0x000000ff002f7202 */ /* 0x000fe20000000f00 */
[----:B------:R-:W-:Y:S01]  /*0ec0*/  IMAD R0, R0, 0x480, R19 ;  /* 0x0000048000007824 */ /* 0x000fe200078e0213 */
[----:B------:R-:W-:Y:S01]  /*0ed0*/  CS2R R26, SRZ ;  /* 0x00000000001a7805 */ /* 0x000fe2000001ff00 */
[--C-:B------:R-:W-:Y:S01]  /*0ee0*/  IMAD R52, R52, 0x480, R46.reuse ;  /* 0x0000048034347824 */ /* 0x100fe200078e022e */
[----:B------:R-:W-:Y:S01]  /*0ef0*/  CS2R R30, SRZ ;  /* 0x00000000001e7805 */ /* 0x000fe2000001ff00 */
[----:B------:R-:W-:Y:S01]  /*0f00*/  IMAD R3, R3, 0x480, R46 ;  /* 0x0000048003037824 */ /* 0x000fe200078e022e */
[----:B------:R-:W-:Y:S01]  /*0f10*/  CS2R R44, SRZ ;  /* 0x00000000002c7805 */ /* 0x000fe2000001ff00 */
[----:B------:R-:W-:-:S02]  /*0f20*/  IMAD R51, R51, 0x480, R32 ;  /* 0x0000048033337824 */ /* 0x000fc400078e0220 */
[----:B------:R-:W-:Y:S02]  /*0f30*/  IMAD R4, R4, 0x480, R32 ;  /* 0x0000048004047824 */ /* 0x000fe400078e0220 */
[--C-:B------:R-:W-:Y:S02]  /*0f40*/  IMAD R49, R49, 0x480, R40.reuse ;  /* 0x0000048031317824 */ /* 0x100fe400078e0228 */
[----:B------:R-:W-:Y:S02]  /*0f50*/  IMAD R5, R5, 0x480, R40 ;  /* 0x0000048005057824 */ /* 0x000fe400078e0228 */
[--C-:B------:R-:W-:Y:S02]  /*0f60*/  IMAD R48, R48, 0x480, R17.reuse ;  /* 0x0000048030307824 */ /* 0x100fe400078e0211 */
[----:B------:R-:W-:Y:S02]  /*0f70*/  IMAD R6, R6, 0x480, R17 ;  /* 0x0000048006067824 */ /* 0x000fe400078e0211 */
[----:B------:R-:W-:-:S02]  /*0f80*/  IMAD R61, R20, 0x38, R61 ;  /* 0x00000038143d7824 */ /* 0x000fc400078e023d */
[----:B------:R-:W-:Y:S02]  /*0f90*/  IMAD R58, R41, 0x38, R58 ;  /* 0x00000038293a7824 */ /* 0x000fe400078e023a */
[----:B------:R-:W-:Y:S02]  /*0fa0*/  IMAD R60, R60, 0x38, R9 ;  /* 0x000000383c3c7824 */ /* 0x000fe400078e0209 */
[----:B------:R-:W-:Y:S02]  /*0fb0*/  IMAD R8, R11, 0x38, R18 ;  /* 0x000000380b087824 */ /* 0x000fe400078e0212 */
[----:B------:R-:W-:-:S02]  /*0fc0*/  IMAD R59, R59, 0x38, R12 ;  /* 0x000000383b3b7824 */ /* 0x000fc400078e020c */
.L_x_5:
[----:B------:R-:W-:Y:S01]  /*0fd0*/  @!P3 MOV R13, 0x4 ;  /* 0x00000004000db802 */ /* 0x000fe20000000f00 */
[C---:B------:R-:W-:Y:S01]  /*0fe0*/  @!P3 IMAD R12, R10.reuse, 0x6200, R61 ;  /* 0x000062000a0cb824 */ /* 0x040fe200078e023d */
[----:B------:R-:W-:Y:S01]  /*0ff0*/  @!P2 MOV R15, 0x4 ;  /* 0x00000004000fa802 */ /* 0x000fe20000000f00 */
[C---:B------:R-:W-:Y:S01]  /*1000*/  @!P2 IMAD R14, R10.reuse, 0x6200, R60 ;  /* 0x000062000a0ea824 */ /* 0x040fe200078e023c */
[----:B------:R-:W-:Y:S01]  /*1010*/  @!P5 MOV R17, 0x4 ;  /* 0x000000040011d802 */ /* 0x000fe20000000f00 */
[C---:B------:R-:W-:Y:S01]  /*1020*/  @!P5 IMAD R16, R10.reuse, 0x6200, R59 ;  /* 0x000062000a10d824 */ /* 0x040fe200078e023b */
[----:B------:R-:W-:Y:S01]  /*1030*/  @!P1 MOV R19, 0x4 ;  /* 0x0000000400139802 */ /* 0x000fe20000000f00 */
[C---:B------:R-:W-:Y:S01]  /*1040*/  @!P1 IMAD R18, R10.reuse, 0x6200, R58 ;  /* 0x000062000a129824 */ /* 0x040fe200078e023a */
[----:B------:R-:W-:Y:S01]  /*1050*/  MOV R9, RZ ;  /* 0x000000ff00097202 */ /* 0x000fe20000000f00 */
[----:B------:R-:W-:Y:S01]  /*1060*/  @!P0 IMAD R20, R10, 0x6200, R57 ;  /* 0x000062000a148824 */ /* 0x000fe200078e0239 */
[----:B------:R-:W-:Y:S01]  /*1070*/  @!P0 MOV R21, 0x4 ;  /* 0x0000000400158802 */ /* 0x000fe20000000f00 */
[----:B------:R-:W-:Y:S01]  /*1080*/  @!P3 IMAD.WIDE R12, R12, R13, c[0x0][0x160] ;  /* 0x000058000c0cb625 */ /* 0x000fe200078e020d */
[----:B------:R-:W-:Y:S01]  /*1090*/  MOV R11, RZ ;  /* 0x000000ff000b7202 */ /* 0x000fe20000000f00 */
[----:B------:R-:W-:Y:S01]  /*10a0*/  CS2R R22, SRZ ;  /* 0x0000000000167805 */ /* 0x000fe2000001ff00 */
[----:B------:R-:W-:Y:S01]  /*10b0*/  MOV R28, RZ ;  /* 0x000000ff001c7202 */ /* 0x000fe20000000f00 */
[----:B------:R-:W-:Y:S01]  /*10c0*/  @!P2 IMAD.WIDE R14, R14, R15, c[0x0][0x160] ;  /* 0x000058000e0ea625 */ /* 0x000fe200078e020f */
[----:B------:R-:W2:Y:S03]  /*10d0*/  @!P3 LDG.E.CONSTANT R9, [R12.64] ;  /* 0x000000040c09b981 */ /* 0x000ea6000c1e9900 */
[----:B------:R-:W-:Y:S01]  /*10e0*/  @!P5 IMAD.WIDE R16, R16, R17, c[0x0][0x160] ;  /* 0x000058001010d625 */ /* 0x000fe200078e0211 */
[----:B------:R-:W3:Y:S03]  /*10f0*/  @!P2 LDG.E.CONSTANT R11, [R14.64] ;  /* 0x000000040e0ba981 */ /* 0x000ee6000c1e9900 */
[----:B------:R-:W-:Y:S01]  /*1100*/  @!P1 IMAD.WIDE R18, R18, R19, c[0x0][0x160] ;  /* 0x0000580012129625 */ /* 0x000fe200078e0213 */
[----:B------:R-:W4:Y:S03]  /*1110*/  @!P5 LDG.E.CONSTANT R22, [R16.64] ;  /* 0x000000041016d981 */ /* 0x000f26000c1e9900 */
[----:B------:R-:W-:Y:S01]  /*1120*/  @!P0 IMAD.WIDE R20, R20, R21, c[0x0][0x160] ;  /* 0x0000580014148625 */ /* 0x000fe200078e0215 */
[----:B------:R-:W5:Y:S04]  /*1130*/  @!P1 LDG.E.CONSTANT R23, [R18.64] ;  /* 0x0000000412179981 */ /* 0x000f68000c1e9900 */
[----:B------:R-:W5:Y:S04]  /*1140*/  @!P0 LDG.E.CONSTANT R28, [R20.64] ;  /* 0x00000004141c8981 */ /* 0x000f68000c1e9900 */
[----:B------:R-:W0:Y:S04]  /*1150*/  S2R R41, SR_TID.X ;  /* 0x0000000000297919 */ /* 0x000e280000002100 */
[----:B------:R-:W-:Y:S06]  /*1160*/  BAR.SYNC 0x0 ;  /* 0x0000000000007b1d */ /* 0x000fec0000000000 */
[----:B------:R-:W-:Y:S01]  /*1170*/  BSSY B0, `(.L_x_0) ;  /* 0x0000011000007945 */ /* 0x000fe20003800000 */
[----:B0-----:R-:W-:Y:S01]  /*1180*/  ISETP.GT.AND P6, PT, R41, 0x57, PT ;  /* 0x000000572900780c */ /* 0x001fe20003fc4270 */
[----:B--2---:R0:W-:Y:S04]  /*1190*/  STS [R41.X4], R9 ;  /* 0x0000000929007388 */ /* 0x0041e80000004800 */
[----:B---3--:R0:W-:Y:S04]  /*11a0*/  STS [R41.X4+0x400], R11 ;  /* 0x0004000b29007388 */ /* 0x0081e80000004800 */
[----:B----4-:R0:W-:Y:S04]  /*11b0*/  STS [R41.X4+0x800], R22 ;  /* 0x0008001629007388 */ /* 0x0101e80000004800 */
[----:B-----5:R0:W-:Y:S04]  /*11c0*/  STS [R41.X4+0xc00], R23 ;  /* 0x000c001729007388 */ /* 0x0201e80000004800 */
[----:B------:R0:W-:Y:S01]  /*11d0*/  STS [R41.X4+0x1000], R28 ;  /* 0x0010001c29007388 */ /* 0x0001e20000004800 */
[----:B------:R-:W-:Y:S05]  /*11e0*/  @P6 BRA `(.L_x_1) ;  /* 0x0000009000006947 */ /* 0x000fea0003800000 */
[----:B------:R-:W-:Y:S01]  /*11f0*/  BSSY B1, `(.L_x_2) ;  /* 0x0000007000017945 */ /* 0x000fe20003800000 */
[----:B------:R-:W-:Y:S01]  /*1200*/  HFMA2.MMA R12, -RZ, RZ, 0, 0 ;  /* 0x00000000ff0c7435 */ /* 0x000fe200000001ff */
[----:B------:R-:W-:Y:S05]  /*1210*/  @!P4 BRA `(.L_x_3) ;  /* 0x000000400000c947 */ /* 0x000fea0003800000 */
[----:B------:R-:W-:Y:S01]  /*1220*/  MOV R13, 0x4 ;  /* 0x00000004000d7802 */ /* 0x000fe20000000f00 */
[----:B------:R-:W-:-:S04]  /*1230*/  IMAD R12, R10, 0x6200, R8 ;  /* 0x000062000a0c7824 */ /* 0x000fc800078e0208 */
[----:B------:R-:W-:-:S06]  /*1240*/  IMAD.WIDE R12, R12, R13, c[0x0][0x160] ;  /* 0x000058000c0c7625 */ /* 0x000fcc00078e020d */
[----:B------:R1:W5:Y:S02]  /*1250*/  LDG.E.CONSTANT R12, [R12.64] ;  /* 0x000000040c0c7981 */ /* 0x000364000c1e9900 */
.L_x_3:
[----:B------:R-:W-:Y:S05]  /*1260*/  BSYNC B1 ;  /* 0x0000000000017941 */ /* 0x000fea0003800000 */
.L_x_2:
[----:B-----5:R2:W-:Y:S02]  /*1270*/  STS [R41.X4+0x1400], R12 ;  /* 0x0014000c29007388 */ /* 0x0205e40000004800 */
.L_x_1:
[----:B------:R-:W-:Y:S05]  /*1280*/  BSYNC B0 ;  /* 0x0000000000007941 */ /* 0x000fea0003800000 */
.L_x_0:
[----:B------:R-:W-:Y:S01]  /*1290*/  MOV R42, 0x4 ;  /* 0x00000004002a7802 */ /* 0x000fe20000000f00 */
[C---:B--2---:R-:W-:Y:S02]  /*12a0*/  IMAD R12, R10.reuse, 0x48, R56 ;  /* 0x000000480a0c7824 */ /* 0x044fe400078e0238 */
[C---:B------:R-:W-:Y:S02]  /*12b0*/  IMAD R16, R10.reuse, 0x48, R54 ;  /* 0x000000480a107824 */ /* 0x040fe400078e0236 */
[----:B------:R-:W-:Y:S02]  /*12c0*/  IMAD R14, R10, 0x48, R55 ;  /* 0x000000480a0e7824 */ /* 0x000fe400078e0237 */
[----:B-1----:R-:W-:-:S04]  /*12d0*/  IMAD.WIDE R12, R12, R42, c[0x0][0x168] ;  /* 0x00005a000c0c7625 */ /* 0x002fc800078e022a */
[-C--:B------:R-:W-:Y:S01]  /*12e0*/  IMAD.WIDE R16, R16, R42.reuse, c[0x0][0x168] ;  /* 0x00005a0010107625 */ /* 0x080fe200078e022a */
[----:B0-----:R0:W2:Y:S03]  /*12f0*/  LDG.E.CONSTANT R9, [R12.64] ;  /* 0x000000040c097981 */ /* 0x0010a6000c1e9900 */
[C---:B------:R-:W-:Y:S01]  /*1300*/  IMAD R20, R10.reuse, 0x48, R52 ;  /* 0x000000480a147824 */ /* 0x040fe200078e0234 */
[----:B------:R0:W3:Y:S01]  /*1310*/  LDG.E.CONSTANT R11, [R12.64+0x24000] ;  /* 0x024000040c0b7981 */ /* 0x0000e2000c1e9900 */
[C---:B------:R-:W-:Y:S02]  /*1320*/  IMAD R18, R10.reuse, 0x48, R53 ;  /* 0x000000480a127824 */ /* 0x040fe400078e0235 */
[----:B------:R-:W-:Y:S01]  /*1330*/  IMAD R29, R10, 0x48, R49 ;  /* 0x000000480a1d7824 */ /* 0x000fe200078e0231 */
[----:B------:R1:W4:Y:S01]  /*1340*/  LDG.E.CONSTANT R23, [R16.64] ;  /* 0x0000000410177981 */ /* 0x000322000c1e9900 */
[----:B------:R-:W-:-:S04]  /*1350*/  IMAD.WIDE R14, R14, R42, c[0x0][0x168] ;  /* 0x00005a000e0e7625 */ /* 0x000fc800078e022a */
[C---:B------:R-:W-:Y:S01]  /*1360*/  IMAD R21, R10.reuse, 0x48, R51 ;  /* 0x000000480a157824 */ /* 0x040fe200078e0233 */
[----:B------:R5:W4:Y:S01]  /*1370*/  LDG.E.CONSTANT R22, [R14.64] ;  /* 0x000000040e167981 */ /* 0x000b22000c1e9900 */
[----:B------:R-:W-:Y:S02]  /*1380*/  IMAD R33, R10, 0x48, R25 ;  /* 0x000000480a217824 */ /* 0x000fe400078e0219 */
[----:B0-----:R-:W-:-:S04]  /*1390*/  IMAD.WIDE R12, R20, R42, c[0x0][0x168] ;  /* 0x00005a00140c7625 */ /* 0x001fc800078e022a */
[----:B------:R-:W-:-:S04]  /*13a0*/  IMAD.WIDE R18, R18, R42, c[0x0][0x168] ;  /* 0x00005a0012127625 */ /* 0x000fc800078e022a */
[-C--:B-1----:R-:W-:Y:S01]  /*13b0*/  IMAD.WIDE R16, R29, R42.reuse, c[0x0][0x168] ;  /* 0x00005a001d107625 */ /* 0x082fe200078e022a */
[----:B------:R0:W4:Y:S03]  /*13c0*/  LDG.E.CONSTANT R28, [R18.64] ;  /* 0x00000004121c7981 */ /* 0x000126000c1e9900 */
[C---:B------:R-:W-:Y:S01]  /*13d0*/  IMAD R35, R10.reuse, 0x48, R24 ;  /* 0x000000480a237824 */ /* 0x040fe200078e0218 */
[----:B------:R1:W4:Y:S01]  /*13e0*/  LDG.E.CONSTANT R29, [R12.64] ;  /* 0x000000040c1d7981 */ /* 0x000322000c1e9900 */
[C---:B------:R-:W-:Y:S02]  /*13f0*/  IMAD R32, R10.reuse, 0x48, R48 ;  /* 0x000000480a207824 */ /* 0x040fe400078e0230 */
[----:B------:R-:W-:Y:S02]  /*1400*/  IMAD R37, R10, 0x48, R2 ;  /* 0x000000480a257824 */ /* 0x000fe400078e0202 */
[----:B-----5:R-:W-:-:S04]  /*1410*/  IMAD.WIDE R14, R21, R42, c[0x0][0x168] ;  /* 0x00005a00150e7625 */ /* 0x020fc800078e022a */
[-C--:B------:R-:W-:Y:S02]  /*1420*/  IMAD.WIDE R20, R33, R42.reuse, c[0x0][0x168] ;  /* 0x00005a0021147625 */ /* 0x080fe400078e022a */
[----:B------:R5:W4:Y:S02]  /*1430*/  LDG.E.CONSTANT R33, [R16.64] ;  /* 0x0000000410217981 */ /* 0x000b24000c1e9900 */
[-C--:B-1----:R-:W-:Y:S02]  /*1440*/  IMAD.WIDE R12, R35, R42.reuse, c[0x0][0x168] ;  /* 0x00005a00230c7625 */ /* 0x082fe400078e022a */
[----:B------:R1:W4:Y:S02]  /*1450*/  LDG.E.CONSTANT R20, [R20.64] ;  /* 0x0000000414147981 */ /* 0x000324000c1e9900 */
[-C--:B0-----:R-:W-:Y:S02]  /*1460*/  IMAD.WIDE R18, R32, R42.reuse, c[0x0][0x168] ;  /* 0x00005a0020127625 */ /* 0x081fe400078e022a */
[----:B------:R0:W4:Y:S02]  /*1470*/  LDG.E.CONSTANT R35, [R12.64] ;  /* 0x000000040c237981 */ /* 0x000124000c1e9900 */
[----:B-----5:R-:W-:-:S02]  /*1480*/  IMAD.WIDE R16, R37, R42, c[0x0][0x168] ;  /* 0x00005a0025107625 */ /* 0x020fc400078e022a */
[----:B------:R5:W4:Y:S02]  /*1490*/  LDG.E.CONSTANT R32, [R14.64] ;  /* 0x000000040e207981 */ /* 0x000b24000c1e9900 */
[C---:B------:R-:W-:Y:S02]  /*14a0*/  IMAD R37, R10.reuse, 0x48, R4 ;  /* 0x000000480a257824 */ /* 0x040fe400078e0204 */
[C---:B------:R-:W-:Y:S01]  /*14b0*/  IMAD R36, R10.reuse, 0x48, R0 ;  /* 0x000000480a247824 */ /* 0x040fe200078e0200 */
[----:B------:R1:W4:Y:S01]  /*14c0*/  LDG.E.CONSTANT R34, [R18.64] ;  /* 0x0000000412227981 */ /* 0x000322000c1e9900 */
[----:B------:R-:W-:Y:S02]  /*14d0*/  IMAD R38, R10, 0x48, R3 ;  /* 0x000000480a267824 */ /* 0x000fe400078e0203 */
[----:B0-----:R-:W-:-:S04]  /*14e0*/  IMAD.WIDE R12, R37, R42, c[0x0][0x168] ;  /* 0x00005a00250c7625 */ /* 0x001fc800078e022a */
[-C--:B-----5:R-:W-:Y:S01]  /*14f0*/  IMAD.WIDE R14, R36, R42.reuse, c[0x0][0x168] ;  /* 0x00005a00240e7625 */ /* 0x0a0fe200078e022a */
[----:B------:R0:W5:Y:S03]  /*1500*/  LDG.E.CONSTANT R37, [R12.64] ;  /* 0x000000040c257981 */ /* 0x000166000c1e9900 */
[----:B-1----:R-:W-:Y:S01]  /*1510*/  IMAD.WIDE R18, R38, R42, c[0x0][0x168] ;  /* 0x00005a0026127625 */ /* 0x002fe200078e022a */
[----:B------:R1:W5:Y:S03]  /*1520*/  LDG.E.CONSTANT R21, [R14.64] ;  /* 0x000000040e157981 */ /* 0x000366000c1e9900 */
[C---:B------:R-:W-:Y:S01]  /*1530*/  IMAD R38, R10.reuse, 0x48, R5 ;  /* 0x000000480a267824 */ /* 0x040fe200078e0205 */
[----:B------:R1:W5:Y:S01]  /*1540*/  LDG.E.CONSTANT R36, [R16.64] ;  /* 0x0000000410247981 */ /* 0x000362000c1e9900 */
[----:B------:R-:W-:-:S02]  /*1550*/  IMAD R39, R10, 0x48, R6 ;  /* 0x000000480a277824 */ /* 0x000fc400078e0206 */
[----:B------:R-:W-:Y:S01]  /*1560*/  IMAD R40, R10, 0x48, R7 ;  /* 0x000000480a287824 */ /* 0x000fe200078e0207 */
[----:B------:R-:W5:Y:S01]  /*1570*/  LDG.E.CONSTANT R18, [R18.64] ;  /* 0x0000000412127981 */ /* 0x000f62000c1e9900 */
[----:B0-----:R-:W-:-:S04]  /*1580*/  IMAD.WIDE R12, R38, R42, c[0x0][0x168] ;  /* 0x00005a00260c7625 */ /* 0x001fc800078e022a */
[-C--:B-1----:R-:W-:Y:S01]  /*1590*/  IMAD.WIDE R14, R39, R42.reuse, c[0x0][0x168] ;  /* 0x00005a00270e7625 */ /* 0x082fe200078e022a */
[----:B------:R-:W5:Y:S03]  /*15a0*/  LDG.E.CONSTANT R38, [R12.64] ;  /* 0x000000040c267981 */ /* 0x000f66000c1e9900 */
[----:B------:R-:W-:Y:S01]  /*15b0*/  IMAD.WIDE R16, R40, R42, c[0x0][0x168] ;  /* 0x00005a0028107625 */ /* 0x000fe200078e022a */
[----:B------:R-:W5:Y:S04]  /*15c0*/  LDG.E.CONSTANT R39, [R14.64] ;  /* 0x000000040e277981 */ /* 0x000f68000c1e9900 */
[----:B------:R-:W5:Y:S04]  /*15d0*/  LDG.E.CONSTANT R40, [R16.64] ;  /* 0x0000000410287981 */ /* 0x000f68000c1e9900 */
[----:B--2---:R0:W-:Y:S04]  /*15e0*/  STS [R41.X4+0x1560], R9 ;  /* 0x0015600929007388 */ /* 0x0041e80000004800 */
[----:B---3--:R1:W-:Y:S04]  /*15f0*/  STS [R41.X4+0x3960], R11 ;  /* 0x0039600b29007388 */ /* 0x0083e80000004800 */
[----:B----4-:R-:W-:Y:S04]  /*1600*/  STS [R41.X4+0x1960], R22 ;  /* 0x0019601629007388 */ /* 0x010fe80000004800 */
[----:B------:R-:W-:Y:S01]  /*1610*/  STS [R41.X4+0x1d60], R23 ;  /* 0x001d601729007388 */ /* 0x000fe20000004800 */
[----:B0-----:R-:W-:-:S02]  /*1620*/  LOP3.LUT R9, R41, 0x3, RZ, 0xc0, !PT ;  /* 0x0000000329097812 */ /* 0x001fc400078ec0ff */
[----:B-1----:R-:W-:Y:S01]  /*1630*/  SHF.R.U32.HI R11, RZ, 0x2, R41 ;  /* 0x00000002ff0b7819 */ /* 0x002fe20000011629 */
[----:B------:R-:W-:Y:S04]  /*1640*/  STS [R41.X4+0x2160], R28 ;  /* 0x0021601c29007388 */ /* 0x000fe80000004800 */
[----:B------:R-:W-:Y:S01]  /*1650*/  STS [R41.X4+0x2560], R29 ;  /* 0x0025601d29007388 */ /* 0x000fe20000004800 */
[----:B------:R-:W-:Y:S02]  /*1660*/  IMAD R9, R9, 0xa8, RZ ;  /* 0x000000a809097824 */ /* 0x000fe400078e02ff */
[----:B------:R-:W-:Y:S01]  /*1670*/  IMAD R11, R11, 0x120, RZ ;  /* 0x000001200b0b7824 */ /* 0x000fe200078e02ff */
[----:B------:R-:W-:Y:S04]  /*1680*/  STS [R41.X4+0x2960], R32 ;  /* 0x0029602029007388 */ /* 0x000fe80000004800 */
[----:B------:R-:W-:Y:S04]  /*1690*/  STS [R41.X4+0x2d60], R33 ;  /* 0x002d602129007388 */ /* 0x000fe80000004800 */
[----:B------:R-:W-:Y:S04]  /*16a0*/  STS [R41.X4+0x3160], R34 ;  /* 0x0031602229007388 */ /* 0x000fe80000004800 */
[----:B------:R-:W-:Y:S04]  /*16b0*/  STS [R41.X4+0x3560], R20 ;  /* 0x0035601429007388 */ /* 0x000fe80000004800 */
[----:B------:R-:W-:Y:S04]  /*16c0*/  STS [R41.X4+0x3d60], R35 ;  /* 0x003d602329007388 */ /* 0x000fe80000004800 */
[----:B-----5:R-:W-:Y:S04]  /*16d0*/  STS [R41.X4+0x4160], R21 ;  /* 0x0041601529007388 */ /* 0x020fe80000004800 */
[----:B------:R-:W-:Y:S04]  /*16e0*/  STS [R41.X4+0x4560], R36 ;  /* 0x0045602429007388 */ /* 0x000fe80000004800 */
[----:B------:R-:W-:Y:S04]  /*16f0*/  STS [R41.X4+0x4960], R18 ;  /* 0x0049601229007388 */ /* 0x000fe80000004800 */
[----:B------:R-:W-:Y:S04]  /*1700*/  STS [R41.X4+0x4d60], R37 ;  /* 0x004d602529007388 */ /* 0x000fe80000004800 */
[----:B------:R-:W-:Y:S04]  /*1710*/  STS [R41.X4+0x5160], R38 ;  /* 0x0051602629007388 */ /* 0x000fe80000004800 */
[----:B------:R-:W-:Y:S04]  /*1720*/  STS [R41.X4+0x5560], R39 ;  /* 0x0055602729007388 */ /* 0x000fe80000004800 */
[----:B------:R-:W-:Y:S04]  /*1730*/  STS [R41.X4+0x5960], R40 ;  /* 0x0059602829007388 */ /* 0x000fe80000004800 */
[----:B------:R-:W-:Y:S06]  /*1740*/  BAR.SYNC 0x0 ;  /* 0x0000000000007b1d */ /* 0x000fec0000000000 */
[----:B------:R-:W-:Y:S04]  /*1750*/  LDS.64 R14, [R9] ;  /* 0x00000000090e7984 */ /* 0x000fe80000000a00 */
[----:B------:R-:W0:Y:S04]  /*1760*/  LDS.128 R16, [R11+0x1560] ;  /* 0x001560000b107984 */ /* 0x000e280000000c00 */
[----:B------:R-:W1:Y:S04]  /*1770*/  LDS.64 R12, [R9+0x18] ;  /* 0x00001800090c7984 */ /* 0x000e680000000a00 */
[----:B------:R-:W2:Y:S04]  /*1780*/  LDS.64 R28, [R9+0x8] ;  /* 0x00000800091c7984 */ /* 0x000ea80000000a00 */
[----:B------:R-:W3:Y:S04]  /*1790*/  LDS.64 R34, [R9+0x20] ;  /* 0x0000200009227984 */ /* 0x000ee80000000a00 */
[----:B------:R-:W-:Y:S04]  /*17a0*/  LDS.64 R32, [R9+0x10] ;  /* 0x0000100009207984 */ /* 0x000fe80000000a00 */
[----:B------:R-:W4:Y:S04]  /*17b0*/  LDS.128 R20, [R11+0x1570] ;  /* 0x001570000b147984 */ /* 0x000f280000000c00 */
[----:B------:R-:W5:Y:S04]  /*17c0*/  LDS.64 R40, [R9+0x28] ;  /* 0x0000280009287984 */ /* 0x000f680000000a00 */
[----:B------:R-:W5:Y:S01]  /*17d0*/  LDS.64 R38, [R9+0x48] ;  /* 0x0000480009267984 */ /* 0x000f620000000a00 */
[----:B0-----:R-:W-:-:S04]  /*17e0*/  FFMA R14, R16, R14, R27 ;  /* 0x0000000e100e7223 */ /* 0x001fc8000000001b */
[C---:B------:R-:W-:Y:S02]  /*17f0*/  FFMA R27, R17.reuse, R15, R14 ;  /* 0x0000000f111b7223 */ /* 0x040fe4000000000e */
[----:B------:R-:W0:Y:S01]  /*1800*/  LDS.64 R14, [R9+0x30] ;  /* 0x00003000090e7984 */ /* 0x000e220000000a00 */
[----:B-1----:R-:W-:Y:S02]  /*1810*/  FFMA R36, R16, R12, R45 ;  /* 0x0000000c10247223 */ /* 0x002fe4000000002d */
[-C--:B--2---:R-:W-:Y:S02]  /*1820*/  FFMA R28, R28, R18.reuse, R27 ;  /* 0x000000121c1c7223 */ /* 0x084fe4000000001b */
[----:B------:R-:W-:Y:S02]  /*1830*/  FFMA R27, R17, R13, R36 ;  /* 0x0000000d111b7223 */ /* 0x000fe40000000024 */
[----:B------:R-:W1:Y:S02]  /*1840*/  LDS.64 R36, [R9+0x38] ;  /* 0x0000380009247984 */ /* 0x000e640000000a00 */
[----:B---3--:R-:W-:-:S02]  /*1850*/  FFMA R42, R34, R18, R27 ;  /* 0x00000012222a7223 */ /* 0x008fc4000000001b */
[C---:B------:R-:W-:Y:S02]  /*1860*/  FFMA R27, R19.reuse, R29, R28 ;  /* 0x0000001d131b7223 */ /* 0x040fe4000000001c */
[----:B------:R-:W2:Y:S01]  /*1870*/  LDS.64 R28, [R9+0x50] ;  /* 0x00005000091c7984 */ /* 0x000ea20000000a00 */
[----:B------:R-:W-:Y:S02]  /*1880*/  FFMA R35, R19, R35, R42 ;  /* 0x0000002313237223 */ /* 0x000fe4000000002a */
[C---:B----4-:R-:W-:Y:S01]  /*1890*/  FFMA R32, R20.reuse, R32, R27 ;  /* 0x0000002014207223 */ /* 0x050fe2000000001b */
[----:B------:R-:W3:Y:S01]  /*18a0*/  LDS.64 R42, [R9+0x60] ;  /* 0x00006000092a7984 */ /* 0x000ee20000000a00 */
[----:B-----5:R-:W-:Y:S02]  /*18b0*/  FFMA R40, R20, R40, R35 ;  /* 0x0000002814287223 */ /* 0x020fe40000000023 */
[C---:B------:R-:W-:Y:S02]  /*18c0*/  FFMA R33, R21.reuse, R33, R32 ;  /* 0x0000002115217223 */ /* 0x040fe40000000020 */
[----:B------:R-:W-:-:S02]  /*18d0*/  FFMA R41, R21, R41, R40 ;  /* 0x0000002915297223 */ /* 0x000fc40000000028 */
[----:B------:R-:W-:Y:S02]  /*18e0*/  FFMA R12, R12, R22, R33 ;  /* 0x000000160c0c7223 */ /* 0x000fe40000000021 */
[C---:B------:R-:W-:Y:S02]  /*18f0*/  FFMA R44, R16.reuse, R38, R44 ;  /* 0x00000026102c7223 */ /* 0x040fe4000000002c */
[----:B0-----:R-:W-:-:S04]  /*1900*/  FFMA R32, R16, R14, R31 ;  /* 0x0000000e10207223 */ /* 0x001fc8000000001f */
[----:B------:R-:W-:Y:S02]  /*1910*/  FFMA R27, R17, R15, R32 ;  /* 0x0000000f111b7223 */ /* 0x000fe40000000020 */
[----:B------:R-:W-:Y:S02]  /*1920*/  FFMA R14, R14, R22, R41 ;  /* 0x000000160e0e7223 */ /* 0x000fe40000000029 */
[-C--:B-1----:R-:W-:Y:S01]  /*1930*/  FFMA R32, R36, R18.reuse, R27 ;  /* 0x0000001224207223 */ /* 0x082fe2000000001b */
[----:B------:R-:W0:Y:S01]  /*1940*/  LDS.64 R40, [R9+0x40] ;  /* 0x0000400009287984 */ /* 0x000e220000000a00 */
[----:B------:R-:W-:Y:S02]  /*1950*/  FFMA R27, R23, R13, R12 ;  /* 0x0000000d171b7223 */ /* 0x000fe4000000000c */
[----:B------:R-:W-:Y:S02]  /*1960*/  FFMA R37, R19, R37, R32 ;  /* 0x0000002513257223 */ /* 0x000fe40000000020 */
[----:B------:R-:W-:Y:S01]  /*1970*/  FFMA R13, R17, R39, R44 ;  /* 0x00000027110d7223 */ /* 0x000fe2000000002c */
[----:B------:R-:W1:Y:S03]  /*1980*/  LDS.64 R32, [R9+0x68] ;  /* 0x0000680009207984 */ /* 0x000e660000000a00 */
[----:B--2---:R-:W-:Y:S01]  /*1990*/  FFMA R12, R28, R18, R13 ;  /* 0x000000121c0c7223 */ /* 0x004fe2000000000d */
[----:B------:R-:W-:Y:S01]  /*19a0*/  LDS.64 R44, [R9+0xa8] ;  /* 0x0000a800092c7984 */ /* 0x000fe20000000a00 */
[----:B------:R-:W-:-:S02]  /*19b0*/  FFMA R35, R23, R15, R14 ;  /* 0x0000000f17237223 */ /* 0x000fc4000000000e */
[----:B------:R-:W-:Y:S01]  /*19c0*/  FFMA R29, R19, R29, R12 ;  /* 0x0000001d131d7223 */ /* 0x000fe2000000000c */
[----:B------:R-:W2:Y:S04]  /*19d0*/  LDS.64 R14, [R9+0x58] ;  /* 0x00005800090e7984 */ /* 0x000ea80000000a00 */
[----:B------:R-:W4:Y:S01]  /*19e0*/  LDS.64 R12, [R9+0x70] ;  /* 0x00007000090c7984 */ /* 0x000f220000000a00 */
[----:B---3--:R-:W-:-:S04]  /*19f0*/  FFMA R30, R16, R42, R30 ;  /* 0x0000002a101e7223 */ /* 0x008fc8000000001e */
[----:B------:R-:W-:Y:S02]  /*1a00*/  FFMA R31, R17, R43, R30 ;  /* 0x0000002b111f7223 */ /* 0x000fe4000000001e */
[----:B0-----:R-:W-:Y:S02]  /*1a10*/  FFMA R40, R20, R40, R37 ;  /* 0x0000002814287223 */ /* 0x001fe40000000025 */
[----:B-1----:R-:W-:Y:S02]  /*1a20*/  FFMA R30, R32, R18, R31 ;  /* 0x00000012201e7223 */ /* 0x002fe4000000001f */
[----:B------:R-:W-:Y:S02]  /*1a30*/  FFMA R31, R21, R41, R40 ;  /* 0x00000029151f7223 */ /* 0x000fe40000000028 */
[----:B------:R-:W0:Y:S01]  /*1a40*/  LDS.64 R40, [R9+0x78] ;  /* 0x0000780009287984 */ /* 0x000e220000000a00 */
[----:B------:R-:W-:Y:S02]  /*1a50*/  FFMA R37, R19, R33, R30 ;  /* 0x0000002113257223 */ /* 0x000fe4000000001e */
[----:B------:R-:W-:-:S02]  /*1a60*/  FFMA R38, R38, R22, R31 ;  /* 0x0000001626267223 */ /* 0x000fc4000000001f */
[C---:B--2---:R-:W-:Y:S01]  /*1a70*/  FFMA R14, R20.reuse, R14, R29 ;  /* 0x0000000e140e7223 */ /* 0x044fe2000000001d */
[----:B------:R-:W1:Y:S01]  /*1a80*/  LDS.64 R30, [R9+0x80] ;  /* 0x00008000091e7984 */ /* 0x000e620000000a00 */
[----:B----4-:R-:W-:Y:S02]  /*1a90*/  FFMA R12, R20, R12, R37 ;  /* 0x0000000c140c7223 */ /* 0x010fe40000000025 */
[C---:B------:R-:W-:Y:S02]  /*1aa0*/  FFMA R33, R21.reuse, R15, R14 ;  /* 0x0000000f15217223 */ /* 0x040fe4000000000e */
[----:B------:R-:W-:Y:S02]  /*1ab0*/  FFMA R37, R21, R13, R12 ;  /* 0x0000000d15257223 */ /* 0x000fe4000000000c */
[----:B------:R-:W2:Y:S01]  /*1ac0*/  LDS.128 R12, [R11+0x1580] ;  /* 0x001580000b0c7984 */ /* 0x000ea20000000c00 */
[----:B0-----:R-:W-:-:S04]  /*1ad0*/  FFMA R26, R16, R40, R26 ;  /* 0x00000028101a7223 */ /* 0x001fc8000000001a */
[----:B------:R-:W-:-:S04]  /*1ae0*/  FFMA R29, R17, R41, R26 ;  /* 0x00000029111d7223 */ /* 0x000fc8000000001a */
[----:B-1----:R-:W-:-:S04]  /*1af0*/  FFMA R26, R30, R18, R29 ;  /* 0x000000121e1a7223 */ /* 0x002fc8000000001d */
[----:B------:R-:W-:Y:S02]  /*1b00*/  FFMA R31, R19, R31, R26 ;  /* 0x0000001f131f7223 */ /* 0x000fe4000000001a */
[----:B--2---:R-:W-:Y:S02]  /*1b10*/  FFMA R29, R12, R34, R27 ;  /* 0x000000220c1d7223 */ /* 0x004fe4000000001b */
[----:B------:R-:W0:Y:S02]  /*1b20*/  LDS.64 R26, [R9+0x88] ;  /* 0x00008800091a7984 */ /* 0x000e240000000a00 */
[----:B0-----:R-:W-:-:S04]  /*1b30*/  FFMA R26, R20, R26, R31 ;  /* 0x0000001a141a7223 */ /* 0x001fc8000000001f */
[----:B------:R-:W-:Y:S02]  /*1b40*/  FFMA R34, R21, R27, R26 ;  /* 0x0000001b15227223 */ /* 0x000fe4000000001a */
[----:B------:R-:W0:Y:S02]  /*1b50*/  LDS.64 R26, [R9+0x90] ;  /* 0x00009000091a7984 */ /* 0x000e240000000a00 */
[----:B0-----:R-:W-:-:S04]  /*1b60*/  FFMA R16, R16, R26, R47 ;  /* 0x0000001a10107223 */ /* 0x001fc8000000002f */
[----:B------:R-:W-:Y:S02]  /*1b70*/  FFMA R31, R17, R27, R16 ;  /* 0x0000001b111f7223 */ /* 0x000fe40000000010 */
[----:B------:R-:W0:Y:S02]  /*1b80*/  LDS.64 R16, [R9+0x98] ;  /* 0x0000980009107984 */ /* 0x000e240000000a00 */
[----:B0-----:R-:W-:Y:S02]  /*1b90*/  FFMA R18, R16, R18, R31 ;  /* 0x0000001210127223 */ /* 0x001fe4000000001f */
[----:B------:R-:W-:Y:S02]  /*1ba0*/  LDS R31, [R9+0x2ac] ;  /* 0x0002ac00091f7984 */ /* 0x000fe40000000800 */
[----:B------:R-:W-:Y:S02]  /*1bb0*/  FFMA R17, R19, R17, R18 ;  /* 0x0000001113117223 */ /* 0x000fe40000000012 */
[----:B------:R-:W0:Y:S01]  /*1bc0*/  LDS.64 R18, [R9+0xa0] ;  /* 0x0000a00009127984 */ /* 0x000e220000000a00 */
[----:B------:R-:W-:-:S02]  /*1bd0*/  FFMA R42, R42, R22, R33 ;  /* 0x000000162a2a7223 */ /* 0x000fc40000000021 */
[-C--:B------:R-:W-:Y:S02]  /*1be0*/  FFMA R34, R26, R22.reuse, R34 ;  /* 0x000000161a227223 */ /* 0x080fe40000000022 */
[C---:B------:R-:W-:Y:S02]  /*1bf0*/  FFMA R33, R23.reuse, R43, R42 ;  /* 0x0000002b17217223 */ /* 0x040fe4000000002a */
[----:B------:R-:W-:Y:S02]  /*1c00*/  FFMA R43, R23, R27, R34 ;  /* 0x0000001b172b7223 */ /* 0x000fe40000000022 */
[----:B------:R-:W-:Y:S01]  /*1c10*/  FFMA R40, R40, R22, R37 ;  /* 0x0000001628287223 */ /* 0x000fe20000000025 */
[----:B------:R-:W-:Y:S01]  /*1c20*/  LDS.64 R26, [R9+0x2c8] ;  /* 0x0002c800091a7984 */ /* 0x000fe20000000a00 */
[----:B0-----:R-:W-:-:S04]  /*1c30*/  FFMA R18, R20, R18, R17 ;  /* 0x0000001214127223 */ /* 0x001fc80000000011 */
[----:B------:R-:W-:Y:S02]  /*1c40*/  FFMA R21, R21, R19, R18 ;  /* 0x0000001315157223 */ /* 0x000fe40000000012 */
[----:B------:R-:W0:Y:S01]  /*1c50*/  LDS.64 R18, [R9+0x2b0] ;  /* 0x0002b00009127984 */ /* 0x000e220000000a00 */
[----:B------:R-:W-:-:S03]  /*1c60*/  FFMA R17, R12, R36, R35 ;  /* 0x000000240c117223 */ /* 0x000fc60000000023 */
[----:B------:R-:W1:Y:S01]  /*1c70*/  LDS.64 R34, [R9+0x2c0] ;  /* 0x0002c00009227984 */ /* 0x000e620000000a00 */
[----:B------:R-:W-:Y:S02]  /*1c80*/  FFMA R44, R44, R22, R21 ;  /* 0x000000162c2c7223 */ /* 0x000fe40000000015 */
[C---:B------:R-:W-:Y:S01]  /*1c90*/  FFMA R38, R23.reuse, R39, R38 ;  /* 0x0000002717267223 */ /* 0x040fe20000000026 */
[----:B------:R-:W-:Y:S01]  /*1ca0*/  LDS.64 R36, [R9+0x2b8] ;  /* 0x0002b80009247984 */ /* 0x000fe20000000a00 */
[C---:B------:R-:W-:Y:S02]  /*1cb0*/  FFMA R41, R23.reuse, R41, R40 ;  /* 0x0000002917297223 */ /* 0x040fe40000000028 */
[----:B------:R-:W-:Y:S02]  /*1cc0*/  FFMA R45, R23, R45, R44 ;  /* 0x0000002d172d7223 */ /* 0x000fe4000000002c */
[----:B------:R-:W2:Y:S01]  /*1cd0*/  LDS.128 R20, [R11+0x1590] ;  /* 0x001590000b147984 */ /* 0x000ea20000000c00 */
[----:B------:R-:W-:-:S02]  /*1ce0*/  FFMA R40, R12, R28, R38 ;  /* 0x0000001c0c287223 */ /* 0x000fc40000000026 */
[----:B------:R-:W-:Y:S01]  /*1cf0*/  FFMA R29, R31, R13, R29 ;  /* 0x0000000d1f1d7223 */ /* 0x000fe2000000001d */
[----:B------:R-:W3:Y:S01]  /*1d00*/  LDS.64 R38, [R9+0x2d0] ;  /* 0x0002d00009267984 */ /* 0x000ee20000000a00 */
[----:B------:R-:W-:-:S03]  /*1d10*/  FFMA R42, R12, R30, R41 ;  /* 0x0000001e0c2a7223 */ /* 0x000fc60000000029 */
[----:B------:R-:W4:Y:S01]  /*1d20*/  LDS R41, [R9+0xb0] ;  /* 0x0000b00009297984 */ /* 0x000f220000000800 */
[----:B------:R-:W-:-:S03]  /*1d30*/  FFMA R44, R12, R32, R33 ;  /* 0x000000200c2c7223 */ /* 0x000fc60000000021 */
[----:B------:R-:W-:Y:S04]  /*1d40*/  LDS.64 R32, [R9+0x2e0] ;  /* 0x0002e00009207984 */ /* 0x000fe80000000a00 */
[----:B------:R-:W-:Y:S01]  /*1d50*/  LDS.64 R30, [R9+0x2e8] ;  /* 0x0002e800091e7984 */ /* 0x000fe20000000a00 */
[----:B0-----:R-:W-:-:S03]  /*1d60*/  FFMA R18, R18, R14, R29 ;  /* 0x0000000e12127223 */ /* 0x001fc6000000001d */
[----:B------:R-:W0:Y:S01]  /*1d70*/  LDS.64 R28, [R9+0x2d8] ;  /* 0x0002d800091c7984 */ /* 0x000e220000000a00 */
[----:B-1----:R-:W-:Y:S02]  /*1d80*/  FFMA R17, R13, R35, R17 ;  /* 0x000000230d117223 */ /* 0x002fe40000000011 */
[----:B------:R-:W-:Y:S02]  /*1d90*/  FFMA R19, R15, R19, R18 ;  /* 0x000000130f137223 */ /* 0x000fe40000000012 */
[----:B------:R-:W-:-:S04]  /*1da0*/  FFMA R18, R26, R14, R17 ;  /* 0x0000000e1a127223 */ /* 0x000fc80000000011 */
[----:B------:R-:W-:Y:S02]  /*1db0*/  FFMA R17, R15, R27, R18 ;  /* 0x0000001b0f117223 */ /* 0x000fe40000000012 */
[C---:B--2---:R-:W-:Y:S02]  /*1dc0*/  FFMA R36, R20.reuse, R36, R19 ;  /* 0x0000002414247223 */ /* 0x044fe40000000013 */
[----:B---3--:R-:W-:Y:S02]  /*1dd0*/  FFMA R38, R20, R38, R17 ;  /* 0x0000002614267223 */ /* 0x008fe40000000011 */
[----:B------:R-:W-:Y:S02]  /*1de0*/  FFMA R37, R21, R37, R36 ;  /* 0x0000002515257223 */ /* 0x000fe40000000024 */
[----:B------:R-:W-:Y:S02]  /*1df0*/  FFMA R43, R12, R16, R43 ;  /* 0x000000100c2b7223 */ /* 0x000fe4000000002b */
[----:B------:R-:W-:Y:S01]  /*1e00*/  FFMA R34, R34, R22, R37 ;  /* 0x0000001622227223 */ /* 0x000fe20000000025 */
[----:B------:R-:W1:Y:S01]  /*1e10*/  LDS.128 R16, [R11+0x15a0] ;  /* 0x0015a0000b107984 */ /* 0x000e620000000c00 */
[----:B----4-:R-:W-:-:S02]  /*1e20*/  FFMA R12, R12, R41, R45 ;  /* 0x000000290c0c7223 */ /* 0x010fc4000000002d */
[----:B------:R-:W-:Y:S02]  /*1e30*/  FFMA R41, R21, R39, R38 ;  /* 0x0000002715297223 */ /* 0x000fe40000000026 */
[----:B------:R-:W2:Y:S01]  /*1e40*/  LDS.64 R38, [R9+0x2f0] ;  /* 0x0002f00009267984 */ /* 0x000ea20000000a00 */
[----:B------:R-:W-:Y:S02]  /*1e50*/  FFMA R35, R23, R35, R34 ;  /* 0x0000002317237223 */ /* 0x000fe40000000022 */
[----:B0-----:R-:W-:-:S04]  /*1e60*/  FFMA R37, R13, R29, R40 ;  /* 0x0000001d0d257223 */ /* 0x001fc80000000028 */
[----:B------:R-:W-:Y:S02]  /*1e70*/  FFMA R34, R32, R14, R37 ;  /* 0x0000000e20227223 */ /* 0x000fe40000000025 */
[----:B------:R-:W0:Y:S02]  /*1e80*/  LDS.64 R36, [R9+0x2f8] ;  /* 0x0002f80009247984 */ /* 0x000e240000000a00 */
[----:B------:R-:W-:-:S04]  /*1e90*/  FFMA R45, R15, R33, R34 ;  /* 0x000000210f2d7223 */ /* 0x000fc80000000022 */
[----:B------:R-:W-:Y:S02]  /*1ea0*/  FFMA R30, R20, R30, R45 ;  /* 0x0000001e141e7223 */ /* 0x000fe4000000002d */
[----:B------:R-:W-:Y:S02]  /*1eb0*/  FFMA R28, R28, R22, R41 ;  /* 0x000000161c1c7223 */ /* 0x000fe40000000029 */
[----:B------:R-:W-:Y:S01]  /*1ec0*/  FFMA R31, R21, R31, R30 ;  /* 0x0000001f151f7223 */ /* 0x000fe2000000001e */
[----:B------:R-:W3:Y:S01]  /*1ed0*/  LDS.64 R40, [R9+0x300] ;  /* 0x0003000009287984 */ /* 0x000ee20000000a00 */
[----:B-1----:R-:W-:Y:S02]  /*1ee0*/  FFMA R26, R16, R26, R35 ;  /* 0x0000001a101a7223 */ /* 0x002fe40000000023 */
[----:B--2---:R-:W-:Y:S02]  /*1ef0*/  FFMA R35, R13, R39, R44 ;  /* 0x000000270d237223 */ /* 0x004fe4000000002c */
[----:B------:R-:W-:-:S02]  /*1f00*/  FFMA R38, R38, R22, R31 ;  /* 0x0000001626267223 */ /* 0x000fc4000000001f */
[----:B------:R-:W1:Y:S01]  /*1f10*/  LDS.64 R30, [R9+0x308] ;  /* 0x00030800091e7984 */ /* 0x000e620000000a00 */
[----:B------:R-:W-:Y:S02]  /*1f20*/  FFMA R29, R23, R29, R28 ;  /* 0x0000001d171d7223 */ /* 0x000fe4000000001c */
[----:B0-----:R-:W-:Y:S02]  /*1f30*/  FFMA R28, R36, R14, R35 ;  /* 0x0000000e241c7223 */ /* 0x001fe40000000023 */
[----:B------:R-:W0:Y:S01]  /*1f40*/  LDS.64 R34, [R9+0x310] ;  /* 0x0003100009227984 */ /* 0x000e220000000a00 */
[----:B------:R-:W-:Y:S02]  /*1f50*/  FFMA R32, R16, R32, R29 ;  /* 0x0000002010207223 */ /* 0x000fe4000000001d */
[----:B------:R-:W-:-:S04]  /*1f60*/  FFMA R29, R15, R37, R28 ;  /* 0x000000250f1d7223 */ /* 0x000fc8000000001c */
[----:B---3--:R-:W-:Y:S02]  /*1f70*/  FFMA R40, R20, R40, R29 ;  /* 0x0000002814287223 */ /* 0x008fe4000000001d */
[----:B------:R-:W2:Y:S01]  /*1f80*/  LDS.64 R28, [R9+0x318] ;  /* 0x00031800091c7984 */ /* 0x000ea20000000a00 */
[----:B-1----:R-:W-:-:S04]  /*1f90*/  FFMA R45, R13, R31, R42 ;  /* 0x0000001f0d2d7223 */ /* 0x002fc8000000002a */
[----:B0-----:R-:W-:Y:S02]  /*1fa0*/  FFMA R42, R34, R14, R45 ;  /* 0x0000000e222a7223 */ /* 0x001fe4000000002d */
[----:B------:R-:W-:Y:S02]  /*1fb0*/  FFMA R45, R21, R41, R40 ;  /* 0x00000029152d7223 */ /* 0x000fe40000000028 */
[----:B------:R-:W0:Y:S01]  /*1fc0*/  LDS.64 R40, [R9+0x320] ;  /* 0x0003200009287984 */ /* 0x000e220000000a00 */
[----:B------:R-:W-:Y:S02]  /*1fd0*/  FFMA R47, R15, R35, R42 ;  /* 0x000000230f2f7223 */ /* 0x000fe4000000002a */
[----:B------:R-:W-:Y:S02]  /*1fe0*/  FFMA R44, R23, R39, R38 ;  /* 0x00000027172c7223 */ /* 0x000fe40000000026 */
[----:B------:R-:W1:Y:S01]  /*1ff0*/  LDS.64 R38, [R9+0x328] ;  /* 0x0003280009267984 */ /* 0x000e620000000a00 */
[----:B--2---:R-:W-:-:S04]  /*2000*/  FFMA R28, R20, R28, R47 ;  /* 0x0000001c141c7223 */ /* 0x004fc8000000002f */
[----:B------:R-:W-:-:S04]  /*2010*/  FFMA R29, R21, R29, R28 ;  /* 0x0000001d151d7223 */ /* 0x000fc8000000001c */
[----:B0-----:R-:W-:Y:S02]  /*2020*/  FFMA R40, R40, R22, R29 ;  /* 0x0000001628287223 */ /* 0x001fe4000000001d */
[----:B------:R-:W0:Y:S01]  /*2030*/  LDS.64 R28, [R9+0x330] ;  /* 0x00033000091c7984 */ /* 0x000e220000000a00 */
[----:B------:R-:W-:-:S04]  /*2040*/  FFMA R43, R13, R41, R43 ;  /* 0x000000290d2b7223 */ /* 0x000fc8000000002b */
[----:B-1----:R-:W-:-:S04]  /*2050*/  FFMA R42, R38, R14, R43 ;  /* 0x0000000e262a7223 */ /* 0x002fc8000000002b */
[----:B------:R-:W-:-:S04]  /*2060*/  FFMA R43, R15, R39, R42 ;  /* 0x000000270f2b7223 */ /* 0x000fc8000000002a */
[----:B0-----:R-:W-:Y:S02]  /*2070*/  FFMA R28, R20, R28, R43 ;  /* 0x0000001c141c7223 */ /* 0x001fe4000000002b */
[----:B------:R-:W0:Y:S02]  /*2080*/  LDS.64 R42, [R9+0x338] ;  /* 0x00033800092a7984 */ /* 0x000e240000000a00 */
[----:B------:R-:W-:Y:S02]  /*2090*/  FFMA R29, R21, R29, R28 ;  /* 0x0000001d151d7223 */ /* 0x000fe4000000001c */
[-C--:B------:R-:W-:Y:S02]  /*20a0*/  FFMA R30, R30, R22.reuse, R45 ;  /* 0x000000161e1e7223 */ /* 0x080fe4000000002d */
[----:B0-----:R-:W-:Y:S02]  /*20b0*/  FFMA R45, R42, R22, R29 ;  /* 0x000000162a2d7223 */ /* 0x001fe4000000001d */
[----:B------:R-:W0:Y:S01]  /*20c0*/  LDS.64 R28, [R9+0x340] ;  /* 0x00034000091c7984 */ /* 0x000e220000000a00 */
[----:B------:R-:W-:-:S04]  /*20d0*/  FFMA R13, R13, R43, R12 ;  /* 0x0000002b0d0d7223 */ /* 0x000fc8000000000c */
[----:B0-----:R-:W-:Y:S02]  /*20e0*/  FFMA R14, R28, R14, R13 ;  /* 0x0000000e1c0e7223 */ /* 0x001fe4000000000d */
[----:B------:R-:W0:Y:S02]  /*20f0*/  LDS.64 R12, [R9+0x348] ;  /* 0x00034800090c7984 */ /* 0x000e240000000a00 */
[----:B------:R-:W-:-:S04]  /*2100*/  FFMA R15, R15, R29, R14 ;  /* 0x0000001d0f0f7223 */ /* 0x000fc8000000000e */
[----:B0-----:R-:W-:Y:S02]  /*2110*/  FFMA R12, R20, R12, R15 ;  /* 0x0000000c140c7223 */ /* 0x001fe4000000000f */
[----:B------:R-:W0:Y:S02]  /*2120*/  LDS.64 R14, [R9+0x350] ;  /* 0x00035000090e7984 */ /* 0x000e240000000a00 */
[----:B------:R-:W-:Y:S02]  /*2130*/  FFMA R21, R21, R13, R12 ;  /* 0x0000000d15157223 */ /* 0x000fe4000000000c */
[----:B------:R-:W1:Y:S01]  /*2140*/  LDS.64 R12, [R9+0x558] ;  /* 0x00055800090c7984 */ /* 0x000e620000000a00 */
[----:B------:R-:W-:Y:S02]  /*2150*/  FFMA R42, R16, R36, R44 ;  /* 0x00000024102a7223 */ /* 0x000fe4000000002c */
[C---:B------:R-:W-:Y:S02]  /*2160*/  FFMA R36, R23.reuse, R31, R30 ;  /* 0x0000001f17247223 */ /* 0x040fe4000000001e */
[----:B------:R-:W-:Y:S01]  /*2170*/  FFMA R44, R23, R41, R40 ;  /* 0x00000029172c7223 */ /* 0x000fe20000000028 */
[----:B------:R-:W-:Y:S01]  /*2180*/  LDS.64 R30, [R9+0x560] ;  /* 0x00056000091e7984 */ /* 0x000fe20000000a00 */
[----:B------:R-:W-:-:S03]  /*2190*/  FFMA R27, R17, R27, R26 ;  /* 0x0000001b111b7223 */ /* 0x000fc6000000001a */
[----:B------:R-:W2:Y:S01]  /*21a0*/  LDS.64 R40, [R9+0x358] ;  /* 0x0003580009287984 */ /* 0x000ea20000000a00 */
[----:B------:R-:W-:Y:S02]  /*21b0*/  FFMA R42, R17, R37, R42 ;  /* 0x00000025112a7223 */ /* 0x000fe4000000002a */
[----:B------:R-:W-:Y:S02]  /*21c0*/  FFMA R34, R16, R34, R36 ;  /* 0x0000002210227223 */ /* 0x000fe40000000024 */
[----:B------:R-:W-:Y:S01]  /*21d0*/  LDS.64 R36, [R9+0x578] ;  /* 0x0005780009247984 */ /* 0x000fe20000000a00 */
[----:B0-----:R-:W-:Y:S02]  /*21e0*/  FFMA R22, R14, R22, R21 ;  /* 0x000000160e167223 */ /* 0x001fe40000000015 */
[C---:B------:R-:W-:Y:S02]  /*21f0*/  FFMA R14, R23.reuse, R43, R45 ;  /* 0x0000002b170e7223 */ /* 0x040fe4000000002d */
[----:B------:R-:W-:-:S02]  /*2200*/  FFMA R15, R23, R15, R22 ;  /* 0x0000000f170f7223 */ /* 0x000fc40000000016 */
[----:B------:R-:W0:Y:S01]  /*2210*/  LDS.128 R20, [R11+0x15b0] ;  /* 0x0015b0000b147984 */ /* 0x000e220000000c00 */
[----:B------:R-:W-:-:S03]  /*2220*/  FFMA R43, R17, R33, R32 ;  /* 0x00000021112b7223 */ /* 0x000fc60000000020 */
[----:B------:R-:W3:Y:S01]  /*2230*/  LDS.64 R32, [R9+0x570] ;  /* 0x0005700009207984 */ /* 0x000ee20000000a00 */
[----:B-1----:R-:W-:-:S03]  /*2240*/  FFMA R12, R12, R18, R27 ;  /* 0x000000120c0c7223 */ /* 0x002fc6000000001b */
[----:B------:R-:W1:Y:S01]  /*2250*/  LDS.64 R26, [R9+0x568] ;  /* 0x00056800091a7984 */ /* 0x000e620000000a00 */
[----:B------:R-:W-:-:S04]  /*2260*/  FFMA R44, R16, R38, R44 ;  /* 0x00000026102c7223 */ /* 0x000fc8000000002c */
[C---:B------:R-:W-:Y:S02]  /*2270*/  FFMA R39, R17.reuse, R39, R44 ;  /* 0x0000002711277223 */ /* 0x040fe4000000002c */
[----:B------:R-:W4:Y:S01]  /*2280*/  LDS.64 R44, [R9+0x588] ;  /* 0x00058800092c7984 */ /* 0x000f220000000a00 */
[----:B------:R-:W-:Y:S02]  /*2290*/  FFMA R47, R17, R35, R34 ;  /* 0x00000023112f7223 */ /* 0x000fe40000000022 */
[----:B------:R-:W-:Y:S01]  /*22a0*/  FFMA R13, R19, R13, R12 ;  /* 0x0000000d130d7223 */ /* 0x000fe2000000000c */
[----:B------:R-:W5:Y:S01]  /*22b0*/  LDS.64 R34, [R9+0x580] ;  /* 0x0005800009227984 */ /* 0x000f620000000a00 */
[C---:B------:R-:W-:Y:S02]  /*22c0*/  FFMA R38, R16.reuse, R28, R14 ;  /* 0x0000001c10267223 */ /* 0x040fe4000000000e */
[----:B--2---:R-:W-:Y:S02]  /*22d0*/  FFMA R40, R16, R40, R15 ;  /* 0x0000002810287223 */ /* 0x004fe4000000000f */
[----:B------:R-:W-:-:S02]  /*22e0*/  FFMA R38, R17, R29, R38 ;  /* 0x0000001d11267223 */ /* 0x000fc40000000026 */
[----:B------:R-:W2:Y:S01]  /*22f0*/  LDS.64 R28, [R9+0x590] ;  /* 0x00059000091c7984 */ /* 0x000ea20000000a00 */
[----:B------:R-:W-:Y:S02]  /*2300*/  FFMA R46, R17, R41, R40 ;  /* 0x00000029112e7223 */ /* 0x000fe40000000028 */
[----:B0-----:R-:W-:Y:S02]  /*2310*/  FFMA R30, R20, R30, R13 ;  /* 0x0000001e141e7223 */ /* 0x001fe4000000000d */
[----:B------:R-:W0:Y:S02]  /*2320*/  LDS.128 R12, [R11+0x15c0] ;  /* 0x0015c0000b0c7984 */ /* 0x000e240000000c00 */
[----:B------:R-:W-:Y:S02]  /*2330*/  FFMA R31, R21, R31, R30 ;  /* 0x0000001f151f7223 */ /* 0x000fe4000000001e */
[----:B---3--:R-:W-:Y:S02]  /*2340*/  FFMA R16, R32, R18, R43 ;  /* 0x0000001220107223 */ /* 0x008fe4000000002b */
[----:B-1----:R-:W-:-:S02]  /*2350*/  FFMA R26, R26, R22, R31 ;  /* 0x000000161a1a7223 */ /* 0x002fc4000000001f */
[----:B------:R-:W-:Y:S01]  /*2360*/  FFMA R17, R19, R33, R16 ;  /* 0x0000002113117223 */ /* 0x000fe20000000010 */
[----:B------:R-:W1:Y:S03]  /*2370*/  LDS.64 R30, [R9+0x598] ;  /* 0x00059800091e7984 */ /* 0x000e660000000a00 */
[----:B------:R-:W-:-:S04]  /*2380*/  FFMA R16, R20, R36, R17 ;  /* 0x0000002414107223 */ /* 0x000fc80000000011 */
[----:B------:R-:W-:Y:S02]  /*2390*/  FFMA R37, R21, R37, R16 ;  /* 0x0000002515257223 */ /* 0x000fe40000000010 */
[----:B------:R-:W3:Y:S01]  /*23a0*/  LDS.64 R16, [R9+0x5a0] ;  /* 0x0005a00009107984 */ /* 0x000ee20000000a00 */
[----:B----4-:R-:W-:Y:S02]  /*23b0*/  FFMA R42, R44, R18, R42 ;  /* 0x000000122c2a7223 */ /* 0x010fe4000000002a */
[----:B-----5:R-:W-:Y:S02]  /*23c0*/  FFMA R34, R34, R22, R37 ;  /* 0x0000001622227223 */ /* 0x020fe40000000025 */
[----:B------:R-:W-:Y:S02]  /*23d0*/  FFMA R37, R19, R45, R42 ;  /* 0x0000002d13257223 */ /* 0x000fe4000000002a */
[----:B------:R-:W-:Y:S01]  /*23e0*/  FFMA R27, R23, R27, R26 ;  /* 0x0000001b171b7223 */ /* 0x000fe2000000001a */
[----:B------:R-:W4:Y:S01]  /*23f0*/  LDS.64 R42, [R9+0x5b8] ;  /* 0x0005b800092a7984 */ /* 0x000f220000000a00 */
[----:B--2---:R-:W-:-:S04]  /*2400*/  FFMA R40, R20, R28, R37 ;  /* 0x0000001c14287223 */ /* 0x004fc80000000025 */
[----:B------:R-:W-:Y:S02]  /*2410*/  FFMA R37, R21, R29, R40 ;  /* 0x0000001d15257223 */ /* 0x000fe40000000028 */
[----:B------:R-:W-:Y:S02]  /*2420*/  FFMA R35, R23, R35, R34 ;  /* 0x0000002317237223 */ /* 0x000fe40000000022 */
[C---:B0-----:R-:W-:Y:S02]  /*2430*/  FFMA R32, R12.reuse, R32, R27 ;  /* 0x000000200c207223 */ /* 0x041fe4000000001b */
[----:B------:R-:W0:Y:S01]  /*2440*/  LDS.64 R26, [R9+0x5a8] ;  /* 0x0005a800091a7984 */ /* 0x000e220000000a00 */
[----:B------:R-:W-:Y:S02]  /*2450*/  FFMA R44, R12, R44, R35 ;  /* 0x0000002c0c2c7223 */ /* 0x000fe40000000023 */
[----:B-1----:R-:W-:Y:S02]  /*2460*/  FFMA R30, R30, R22, R37 ;  /* 0x000000161e1e7223 */ /* 0x002fe40000000025 */
[----:B------:R-:W-:-:S02]  /*2470*/  FFMA R29, R13, R33, R32 ;  /* 0x000000210d1d7223 */ /* 0x000fc40000000020 */
[----:B------:R-:W-:Y:S02]  /*2480*/  FFMA R35, R23, R31, R30 ;  /* 0x0000001f17237223 */ /* 0x000fe4000000001e */
[----:B------:R-:W1:Y:S01]  /*2490*/  LDS.64 R30, [R9+0x5c0] ;  /* 0x0005c000091e7984 */ /* 0x000e620000000a00 */
[----:B---3--:R-:W-:-:S04]  /*24a0*/  FFMA R32, R16, R18, R47 ;  /* 0x0000001210207223 */ /* 0x008fc8000000002f */
[C---:B------:R-:W-:Y:S02]  /*24b0*/  FFMA R37, R19.reuse, R17, R32 ;  /* 0x0000001113257223 */ /* 0x040fe40000000020 */
[----:B------:R-:W2:Y:S01]  /*24c0*/  LDS.64 R32, [R9+0x5b0] ;  /* 0x0005b00009207984 */ /* 0x000ea20000000a00 */
[----:B----4-:R-:W-:Y:S02]  /*24d0*/  FFMA R40, R42, R18, R39 ;  /* 0x000000122a287223 */ /* 0x010fe40000000027 */
[----:B------:R-:W-:Y:S02]  /*24e0*/  FFMA R16, R12, R16, R35 ;  /* 0x000000100c107223 */ /* 0x000fe40000000023 */
[----:B0-----:R-:W-:Y:S02]  /*24f0*/  FFMA R34, R20, R26, R37 ;  /* 0x0000001a14227223 */ /* 0x001fe40000000025 */
[----:B------:R-:W-:Y:S02]  /*2500*/  FFMA R37, R19, R43, R40 ;  /* 0x0000002b13257223 */ /* 0x000fe40000000028 */
[----:B------:R-:W-:-:S02]  /*2510*/  FFMA R27, R21, R27, R34 ;  /* 0x0000001b151b7223 */ /* 0x000fc40000000022 */
[----:B------:R-:W0:Y:S01]  /*2520*/  LDS.64 R34, [R9+0x5c8] ;  /* 0x0005c80009227984 */ /* 0x000e220000000a00 */
[----:B-1----:R-:W-:-:S04]  /*2530*/  FFMA R40, R20, R30, R37 ;  /* 0x0000001e14287223 */ /* 0x002fc80000000025 */
[----:B------:R-:W-:Y:S02]  /*2540*/  FFMA R31, R21, R31, R40 ;  /* 0x0000001f151f7223 */ /* 0x000fe40000000028 */
[----:B------:R-:W1:Y:S01]  /*2550*/  LDS.64 R40, [R9+0x5d0] ;  /* 0x0005d00009287984 */ /* 0x000e620000000a00 */
[----:B--2---:R-:W-:-:S04]  /*2560*/  FFMA R32, R32, R22, R27 ;  /* 0x0000001620207223 */ /* 0x004fc8000000001b */
[----:B------:R-:W-:Y:S02]  /*2570*/  FFMA R27, R23, R33, R32 ;  /* 0x00000021171b7223 */ /* 0x000fe40000000020 */
[----:B------:R-:W2:Y:S01]  /*2580*/  LDS.64 R32, [R9+0x5d8] ;  /* 0x0005d80009207984 */ /* 0x000ea20000000a00 */
[----:B0-----:R-:W-:Y:S02]  /*2590*/  FFMA R34, R34, R22, R31 ;  /* 0x0000001622227223 */ /* 0x001fe4000000001f */
[----:B-1----:R-:W-:-:S04]  /*25a0*/  FFMA R38, R40, R18, R38 ;  /* 0x0000001228267223 */ /* 0x002fc80000000026 */
[----:B------:R-:W-:-:S04]  /*25b0*/  FFMA R31, R19, R41, R38 ;  /* 0x00000029131f7223 */ /* 0x000fc80000000026 */
[----:B--2---:R-:W-:Y:S02]  /*25c0*/  FFMA R38, R20, R32, R31 ;  /* 0x0000002014267223 */ /* 0x004fe4000000001f */
[----:B------:R-:W-:Y:S02]  /*25d0*/  FFMA R31, R23, R35, R34 ;  /* 0x00000023171f7223 */ /* 0x000fe40000000022 */
[----:B------:R-:W0:Y:S01]  /*25e0*/  LDS.64 R34, [R9+0x5e0] ;  /* 0x0005e00009227984 */ /* 0x000e220000000a00 */
[----:B------:R-:W-:-:S03]  /*25f0*/  FFMA R33, R21, R33, R38 ;  /* 0x0000002115217223 */ /* 0x000fc60000000026 */
[----:B------:R-:W1:Y:S01]  /*2600*/  LDS.64 R38, [R9+0x5e8] ;  /* 0x0005e80009267984 */ /* 0x000e620000000a00 */
[----:B0-----:R-:W-:-:S04]  /*2610*/  FFMA R34, R34, R22, R33 ;  /* 0x0000001622227223 */ /* 0x001fc80000000021 */
[----:B------:R-:W-:Y:S02]  /*2620*/  FFMA R33, R23, R35, R34 ;  /* 0x0000002317217223 */ /* 0x000fe40000000022 */
[----:B------:R-:W0:Y:S01]  /*2630*/  LDS.64 R34, [R9+0x5f0] ;  /* 0x0005f00009227984 */ /* 0x000e220000000a00 */
[----:B-1----:R-:W-:-:S04]  /*2640*/  FFMA R46, R38, R18, R46 ;  /* 0x00000012262e7223 */ /* 0x002fc8000000002e */
[----:B------:R-:W-:Y:S02]  /*2650*/  FFMA R19, R19, R39, R46 ;  /* 0x0000002713137223 */ /* 0x000fe4000000002e */
[----:B------:R-:W-:Y:S02]  /*2660*/  LDS.64 R46, [R9+0x808] ;  /* 0x00080800092e7984 */ /* 0x000fe40000000a00 */
[----:B0-----:R-:W-:Y:S02]  /*2670*/  FFMA R20, R20, R34, R19 ;  /* 0x0000002214147223 */ /* 0x001fe40000000013 */
[----:B------:R-:W-:Y:S02]  /*2680*/  LDS.64 R18, [R9+0x600] ;  /* 0x0006000009127984 */ /* 0x000fe40000000a00 */
[----:B------:R-:W-:Y:S02]  /*2690*/  FFMA R35, R21, R35, R20 ;  /* 0x0000002315237223 */ /* 0x000fe40000000014 */
[----:B------:R-:W0:Y:S01]  /*26a0*/  LDS.64 R20, [R9+0x5f8] ;  /* 0x0005f80009147984 */ /* 0x000e220000000a00 */
[----:B------:R-:W-:-:S03]  /*26b0*/  FFMA R29, R36, R14, R29 ;  /* 0x0000000e241d7223 */ /* 0x000fc6000000001d */
[----:B------:R-:W-:Y:S01]  /*26c0*/  LDS.64 R36, [R9+0x810] ;  /* 0x0008100009247984 */ /* 0x000fe20000000a00 */
[C---:B------:R-:W-:Y:S02]  /*26d0*/  FFMA R31, R12.reuse, R40, R31 ;  /* 0x000000280c1f7223 */ /* 0x040fe4000000001f */
[----:B------:R-:W-:Y:S02]  /*26e0*/  FFMA R33, R12, R38, R33 ;  /* 0x000000260c217223 */ /* 0x000fe40000000021 */
[C---:B------:R-:W-:Y:S02]  /*26f0*/  FFMA R41, R13.reuse, R41, R31 ;  /* 0x000000290d297223 */ /* 0x040fe4000000001f */
[C---:B------:R-:W-:Y:S02]  /*2700*/  FFMA R44, R13.reuse, R45, R44 ;  /* 0x0000002d0d2c7223 */ /* 0x040fe4000000002c */
[----:B------:R-:W-:Y:S02]  /*2710*/  FFMA R40, R13, R39, R33 ;  /* 0x000000270d287223 */ /* 0x000fe40000000021 */
[----:B------:R-:W-:Y:S04]  /*2720*/  LDS R33, [R9+0x608] ;  /* 0x0006080009217984 */ /* 0x000fe80000000800 */
[----:B------:R-:W-:Y:S01]  /*2730*/  LDS.64 R38, [R9+0x820] ;  /* 0x0008200009267984 */ /* 0x000fe20000000a00 */
[----:B0-----:R-:W-:-:S02]  /*2740*/  FFMA R20, R20, R22, R35 ;  /* 0x0000001614147223 */ /* 0x001fc40000000023 */
[C---:B------:R-:W-:Y:S02]  /*2750*/  FFMA R35, R12.reuse, R42, R27 ;  /* 0x0000002a0c237223 */ /* 0x040fe4000000001b */
[----:B------:R-:W-:Y:S01]  /*2760*/  FFMA R21, R23, R21, R20 ;  /* 0x0000001517157223 */ /* 0x000fe20000000014 */
[----:B------:R-:W0:Y:S03]  /*2770*/  LDS R27, [R9+0x804] ;  /* 0x00080400091b7984 */ /* 0x000e260000000800 */
[----:B------:R-:W-:Y:S02]  /*2780*/  FFMA R18, R12, R18, R21 ;  /* 0x000000120c127223 */ /* 0x000fe40000000015 */
[----:B------:R-:W1:Y:S01]  /*2790*/  LDS.128 R20, [R11+0x15d0] ;  /* 0x0015d0000b147984 */ /* 0x000e620000000c00 */
[C---:B------:R-:W-:Y:S02]  /*27a0*/  FFMA R42, R13.reuse, R17, R16 ;  /* 0x000000110d2a7223 */ /* 0x040fe40000000010 */
[----:B------:R-:W-:-:S02]  /*27b0*/  FFMA R43, R13, R43, R35 ;  /* 0x0000002b0d2b7223 */ /* 0x000fc40000000023 */
[----:B------:R-:W-:Y:S02]  /*27c0*/  FFMA R31, R13, R19, R18 ;  /* 0x000000130d1f7223 */ /* 0x000fe40000000012 */
[----:B------:R-:W-:Y:S04]  /*27d0*/  LDS.64 R12, [R9+0x818] ;  /* 0x00081800090c7984 */ /* 0x000fe80000000a00 */
[----:B------:R-:W2:Y:S01]  /*27e0*/  LDS.128 R16, [R11+0x15e0] ;  /* 0x0015e0000b107984 */ /* 0x000ea20000000c00 */
[-C--:B------:R-:W-:Y:S02]  /*27f0*/  FFMA R44, R28, R14.reuse, R44 ;  /* 0x0000000e1c2c7223 */ /* 0x080fe4000000002c */
[----:B------:R-:W-:Y:S02]  /*2800*/  FFMA R42, R26, R14, R42 ;  /* 0x0000000e1a2a7223 */ /* 0x000fe4000000002a */
[----:B0-----:R-:W-:-:S02]  /*2810*/  FFMA R27, R27, R15, R29 ;  /* 0x0000000f1b1b7223 */ /* 0x001fc4000000001d */
[----:B------:R-:W0:Y:S02]  /*2820*/  LDS.64 R28, [R9+0x828] ;  /* 0x00082800091c7984 */ /* 0x000e240000000a00 */
[----:B-1----:R-:W-:-:S04]  /*2830*/  FFMA R46, R20, R46, R27 ;  /* 0x0000002e142e7223 */ /* 0x002fc8000000001b */
[----:B------:R-:W-:-:S04]  /*2840*/  FFMA R47, R21, R47, R46 ;  /* 0x0000002f152f7223 */ /* 0x000fc8000000002e */
[----:B------:R-:W-:-:S04]  /*2850*/  FFMA R36, R36, R22, R47 ;  /* 0x0000001624247223 */ /* 0x000fc8000000002f */
[----:B------:R-:W-:Y:S02]  /*2860*/  FFMA R27, R23, R37, R36 ;  /* 0x00000025171b7223 */ /* 0x000fe40000000024 */
[----:B------:R-:W1:Y:S02]  /*2870*/  LDS.64 R36, [R9+0x830] ;  /* 0x0008300009247984 */ /* 0x000e640000000a00 */
[----:B--2---:R-:W-:Y:S02]  /*2880*/  FFMA R12, R16, R12, R27 ;  /* 0x0000000c100c7223 */ /* 0x004fe4000000001b */
[----:B------:R-:W2:Y:S01]  /*2890*/  LDS.64 R26, [R9+0x838] ;  /* 0x00083800091a7984 */ /* 0x000ea20000000a00 */
[-C--:B------:R-:W-:Y:S02]  /*28a0*/  FFMA R43, R30, R14.reuse, R43 ;  /* 0x0000000e1e2b7223 */ /* 0x080fe4000000002b */
[-C--:B------:R-:W-:Y:S02]  /*28b0*/  FFMA R41, R32, R14.reuse, R41 ;  /* 0x0000000e20297223 */ /* 0x080fe40000000029 */
[----:B------:R-:W-:-:S02]  /*28c0*/  FFMA R40, R34, R14, R40 ;  /* 0x0000000e22287223 */ /* 0x000fc40000000028 */
[----:B------:R-:W-:Y:S01]  /*28d0*/  FFMA R14, R33, R14, R31 ;  /* 0x0000000e210e7223 */ /* 0x000fe2000000001f */
[----:B------:R-:W3:Y:S01]  /*28e0*/  LDS.64 R34, [R9+0x840] ;  /* 0x0008400009227984 */ /* 0x000ee20000000a00 */
[-C--:B------:R-:W-:Y:S02]  /*28f0*/  FFMA R31, R15, R13.reuse, R44 ;  /* 0x0000000d0f1f7223 */ /* 0x080fe4000000002c */
[----:B------:R-:W-:Y:S02]  /*2900*/  FFMA R33, R17, R13, R12 ;  /* 0x0000000d11217223 */ /* 0x000fe4000000000c */
[----:B------:R-:W4:Y:S01]  /*2910*/  LDS.64 R12, [R9+0x848] ;  /* 0x00084800090c7984 */ /* 0x000f220000000a00 */
[----:B------:R-:W-:-:S03]  /*2920*/  FFMA R32, R20, R38, R31 ;  /* 0x0000002614207223 */ /* 0x000fc6000000001f */
[----:B------:R-:W5:Y:S01]  /*2930*/  LDS.64 R30, [R9+0x850] ;  /* 0x00085000091e7984 */ /* 0x000f620000000a00 */
[----:B------:R-:W-:Y:S02]  /*2940*/  FFMA R45, R21, R39, R32 ;  /* 0x00000027152d7223 */ /* 0x000fe40000000020 */
[----:B------:R-:W-:Y:S02]  /*2950*/  FFMA R38, R38, R18, R33 ;  /* 0x0000001226267223 */ /* 0x000fe40000000021 */
[----:B------:R-:W5:Y:S01]  /*2960*/  LDS.64 R32, [R9+0x858] ;  /* 0x0008580009207984 */ /* 0x000f620000000a00 */
[----:B0-----:R-:W-:Y:S02]  /*2970*/  FFMA R28, R28, R22, R45 ;  /* 0x000000161c1c7223 */ /* 0x001fe4000000002d */
[----:B-1----:R-:W-:-:S04]  /*2980*/  FFMA R45, R15, R37, R42 ;  /* 0x000000250f2d7223 */ /* 0x002fc8000000002a */
[----:B--2---:R-:W-:-:S04]  /*2990*/  FFMA R42, R20, R26, R45 ;  /* 0x0000001a142a7223 */ /* 0x004fc8000000002d */
[----:B------:R-:W-:Y:S02]  /*29a0*/  FFMA R45, R21, R27, R42 ;  /* 0x0000001b152d7223 */ /* 0x000fe4000000002a */
[----:B------:R-:W-:Y:S02]  /*29b0*/  FFMA R29, R23, R29, R28 ;  /* 0x0000001d171d7223 */ /* 0x000fe4000000001c */
[----:B---3--:R-:W-:Y:S02]  /*29c0*/  FFMA R34, R34, R22, R45 ;  /* 0x0000001622227223 */ /* 0x008fe4000000002d */
[----:B----4-:R-:W-:-:S04]  /*29d0*/  FFMA R43, R15, R13, R43 ;  /* 0x0000000d0f2b7223 */ /* 0x010fc8000000002b */
[----:B-----5:R-:W-:Y:S02]  /*29e0*/  FFMA R28, R20, R30, R43 ;  /* 0x0000001e141c7223 */ /* 0x020fe4000000002b */
[----:B------:R-:W0:Y:S01]  /*29f0*/  LDS.64 R42, [R9+0x860] ;  /* 0x00086000092a7984 */ /* 0x000e220000000a00 */
[----:B------:R-:W-:-:S03]  /*2a00*/  FFMA R45, R23, R35, R34 ;  /* 0x00000023172d7223 */ /* 0x000fc60000000022 */
[----:B------:R-:W1:Y:S01]  /*2a10*/  LDS.64 R34, [R9+0x868] ;  /* 0x0008680009227984 */ /* 0x000e620000000a00 */
[----:B------:R-:W-:Y:S02]  /*2a20*/  FFMA R36, R16, R36, R29 ;  /* 0x0000002410247223 */ /* 0x000fe4000000001d */
[----:B------:R-:W-:-:S04]  /*2a30*/  FFMA R29, R21, R31, R28 ;  /* 0x0000001f151d7223 */ /* 0x000fc8000000001c */
[----:B------:R-:W-:Y:S02]  /*2a40*/  FFMA R32, R32, R22, R29 ;  /* 0x0000001620207223 */ /* 0x000fe4000000001d */
[----:B------:R-:W2:Y:S01]  /*2a50*/  LDS.64 R28, [R9+0x870] ;  /* 0x00087000091c7984 */ /* 0x000ea20000000a00 */
[----:B------:R-:W-:Y:S02]  /*2a60*/  FFMA R44, R17, R37, R36 ;  /* 0x00000025112c7223 */ /* 0x000fe40000000024 */
[----:B0-----:R-:W-:-:S04]  /*2a70*/  FFMA R41, R15, R43, R41 ;  /* 0x0000002b0f297223 */ /* 0x001fc80000000029 */
[----:B-1----:R-:W-:-:S04]  /*2a80*/  FFMA R36, R20, R34, R41 ;  /* 0x0000002214247223 */ /* 0x002fc80000000029 */
[----:B------:R-:W-:-:S04]  /*2a90*/  FFMA R37, R21, R35, R36 ;  /* 0x0000002315257223 */ /* 0x000fc80000000024 */
[----:B--2---:R-:W-:Y:S02]  /*2aa0*/  FFMA R28, R28, R22, R37 ;  /* 0x000000161c1c7223 */ /* 0x004fe40000000025 */
[----:B------:R-:W0:Y:S01]  /*2ab0*/  LDS.64 R36, [R9+0x878] ;  /* 0x0008780009247984 */ /* 0x000e220000000a00 */
[----:B------:R-:W-:-:S04]  /*2ac0*/  FFMA R33, R23, R33, R32 ;  /* 0x0000002117217223 */ /* 0x000fc80000000020 */
[----:B------:R-:W-:Y:S02]  /*2ad0*/  FFMA R42, R16, R42, R33 ;  /* 0x0000002a102a7223 */ /* 0x000fe40000000021 */
[----:B------:R-:W1:Y:S01]  /*2ae0*/  LDS.64 R32, [R9+0x880] ;  /* 0x0008800009207984 */ /* 0x000e620000000a00 */
[----:B------:R-:W-:-:S04]  /*2af0*/  FFMA R29, R23, R29, R28 ;  /* 0x0000001d171d7223 */ /* 0x000fc8000000001c */
[----:B0-----:R-:W-:Y:S02]  /*2b00*/  FFMA R36, R16, R36, R29 ;  /* 0x0000002410247223 */ /* 0x001fe4000000001d */
[----:B------:R-:W0:Y:S01]  /*2b10*/  LDS.64 R28, [R9+0x888] ;  /* 0x00088800091c7984 */ /* 0x000e220000000a00 */
[----:B------:R-:W-:-:S04]  /*2b20*/  FFMA R41, R15, R37, R40 ;  /* 0x000000250f297223 */ /* 0x000fc80000000028 */
[----:B-1----:R-:W-:-:S04]  /*2b30*/  FFMA R40, R20, R32, R41 ;  /* 0x0000002014287223 */ /* 0x002fc80000000029 */
[----:B------:R-:W-:-:S04]  /*2b40*/  FFMA R41, R21, R33, R40 ;  /* 0x0000002115297223 */ /* 0x000fc80000000028 */
[----:B0-----:R-:W-:-:S04]  /*2b50*/  FFMA R28, R28, R22, R41 ;  /* 0x000000161c1c7223 */ /* 0x001fc80000000029 */
[----:B------:R-:W-:Y:S02]  /*2b60*/  FFMA R41, R23, R29, R28 ;  /* 0x0000001d17297223 */ /* 0x000fe4000000001c */
[----:B------:R-:W0:Y:S02]  /*2b70*/  LDS.64 R28, [R9+0x890] ;  /* 0x00089000091c7984 */ /* 0x000e240000000a00 */
        /* <DEDUP_REMOVED lines=9> */
[----:B------:R-:W-:Y:S01]  /*2c10*/  FFMA R12, R16, R12, R45 ;  /* 0x0000000c100c7223 */ /* 0x000fe2000000002d */
[----:B------:R-:W1:Y:S03]  /*2c20*/  LDS.64 R22, [R9+0x8b0] ;  /* 0x0008b00009167984 */ /* 0x000e660000000a00 */
[----:B------:R-:W-:-:S02]  /*2c30*/  FFMA R45, R17, R13, R12 ;  /* 0x0000000d112d7223 */ /* 0x000fc4000000000c */
[C---:B------:R-:W-:Y:S02]  /*2c40*/  FFMA R47, R17.reuse, R43, R42 ;  /* 0x0000002b112f7223 */ /* 0x040fe4000000002a */
[C---:B------:R-:W-:Y:S02]  /*2c50*/  FFMA R42, R17.reuse, R37, R36 ;  /* 0x00000025112a7223 */ /* 0x040fe40000000024 */
[----:B------:R-:W-:Y:S01]  /*2c60*/  FFMA R43, R17, R29, R28 ;  /* 0x0000001d112b7223 */ /* 0x000fe2000000001c */
[----:B------:R-:W-:Y:S04]  /*2c70*/  LDS.64 R36, [R9+0xad0] ;  /* 0x000ad00009247984 */ /* 0x000fe80000000a00 */
[----:B------:R-:W-:Y:S01]  /*2c80*/  LDS.64 R28, [R9+0xac8] ;  /* 0x000ac800091c7984 */ /* 0x000fe20000000a00 */
[----:B0-----:R-:W-:-:S03]  /*2c90*/  FFMA R20, R16, R20, R15 ;  /* 0x0000001410147223 */ /* 0x001fc6000000000f */
[----:B------:R-:W-:Y:S01]  /*2ca0*/  LDS.128 R12, [R11+0x15f0] ;  /* 0x0015f0000b0c7984 */ /* 0x000fe20000000c00 */
[----:B------:R-:W-:-:S03]  /*2cb0*/  FFMA R46, R17, R21, R20 ;  /* 0x00000015112e7223 */ /* 0x000fc60000000014 */
[----:B------:R-:W0:Y:S04]  /*2cc0*/  LDS.64 R20, [R9+0xab0] ;  /* 0x000ab00009147984 */ /* 0x000e280000000a00 */
[----:B------:R-:W2:Y:S01]  /*2cd0*/  LDS.64 R16, [R9+0xab8] ;  /* 0x000ab80009107984 */ /* 0x000ea20000000a00 */
[C---:B------:R-:W-:Y:S02]  /*2ce0*/  FFMA R39, R19.reuse, R39, R38 ;  /* 0x0000002713277223 */ /* 0x040fe40000000026 */
[-C--:B------:R-:W-:Y:S02]  /*2cf0*/  FFMA R38, R26, R18.reuse, R44 ;  /* 0x000000121a267223 */ /* 0x080fe4000000002c */
[----:B------:R-:W-:Y:S02]  /*2d00*/  FFMA R26, R34, R18, R47 ;  /* 0x00000012221a7223 */ /* 0x000fe4000000002f */
[----:B------:R-:W-:-:S02]  /*2d10*/  FFMA R38, R19, R27, R38 ;  /* 0x0000001b13267223 */ /* 0x000fc40000000026 */
[C---:B------:R-:W-:Y:S02]  /*2d20*/  FFMA R35, R19.reuse, R35, R26 ;  /* 0x0000002313237223 */ /* 0x040fe4000000001a */
[----:B------:R-:W3:Y:S01]  /*2d30*/  LDS.64 R26, [R9+0xae0] ;  /* 0x000ae000091a7984 */ /* 0x000ee20000000a00 */
[-C--:B------:R-:W-:Y:S02]  /*2d40*/  FFMA R30, R30, R18.reuse, R45 ;  /* 0x000000121e1e7223 */ /* 0x080fe4000000002d */
[-C--:B-1----:R-:W-:Y:S02]  /*2d50*/  FFMA R22, R22, R18.reuse, R46 ;  /* 0x0000001216167223 */ /* 0x082fe4000000002e */
[----:B------:R-:W-:Y:S01]  /*2d60*/  FFMA R42, R32, R18, R42 ;  /* 0x00000012202a7223 */ /* 0x000fe2000000002a */
[----:B------:R-:W-:Y:S01]  /*2d70*/  LDS.64 R46, [R9+0xb38] ;  /* 0x000b3800092e7984 */ /* 0x000fe20000000a00 */
[C---:B------:R-:W-:Y:S02]  /*2d80*/  FFMA R34, R19.reuse, R31, R30 ;  /* 0x0000001f13227223 */ /* 0x040fe4000000001e */
[C---:B------:R-:W-:Y:S01]  /*2d90*/  FFMA R44, R19.reuse, R33, R42 ;  /* 0x00000021132c7223 */ /* 0x040fe2000000002a */
[----:B------:R-:W1:Y:S01]  /*2da0*/  LDS.64 R30, [R9+0xae8] ;  /* 0x000ae800091e7984 */ /* 0x000e620000000a00 */
[----:B------:R-:W-:-:S02]  /*2db0*/  FFMA R50, R19, R23, R22 ;  /* 0x0000001713327223 */ /* 0x000fc40000000016 */
[----:B------:R-:W-:Y:S01]  /*2dc0*/  FFMA R40, R40, R18, R43 ;  /* 0x0000001228287223 */ /* 0x000fe2000000002b */
[----:B------:R-:W-:Y:S01]  /*2dd0*/  LDS.64 R32, [R9+0xac0] ;  /* 0x000ac00009207984 */ /* 0x000fe20000000a00 */
[----:B0-----:R-:W-:-:S04]  /*2de0*/  FFMA R20, R12, R20, R39 ;  /* 0x000000140c147223 */ /* 0x001fc80000000027 */
[----:B------:R-:W-:-:S04]  /*2df0*/  FFMA R21, R13, R21, R20 ;  /* 0x000000150d157223 */ /* 0x000fc80000000014 */
[----:B--2---:R-:W-:Y:S02]  /*2e00*/  FFMA R16, R16, R14, R21 ;  /* 0x0000000e10107223 */ /* 0x004fe40000000015 */
[----:B------:R-:W0:Y:S01]  /*2e10*/  LDS.128 R20, [R11+0x1600] ;  /* 0x001600000b147984 */ /* 0x000e220000000c00 */
[----:B------:R-:W-:-:S03]  /*2e20*/  FFMA R18, R12, R28, R38 ;  /* 0x0000001c0c127223 */ /* 0x000fc60000000026 */
[----:B------:R-:W2:Y:S01]  /*2e30*/  LDS.64 R38, [R9+0xad8] ;  /* 0x000ad80009267984 */ /* 0x000ea20000000a00 */
[----:B------:R-:W-:Y:S02]  /*2e40*/  FFMA R45, R19, R41, R40 ;  /* 0x00000029132d7223 */ /* 0x000fe40000000028 */
[----:B------:R-:W-:Y:S02]  /*2e50*/  FFMA R41, R13, R29, R18 ;  /* 0x0000001d0d297223 */ /* 0x000fe40000000012 */
[----:B------:R-:W4:Y:S02]  /*2e60*/  LDS.64 R18, [R9+0xaf0] ;  /* 0x000af00009127984 */ /* 0x000f240000000a00 */
[----:B------:R-:W-:Y:S02]  /*2e70*/  FFMA R40, R36, R14, R41 ;  /* 0x0000000e24287223 */ /* 0x000fe40000000029 */
[----:B------:R-:W-:Y:S02]  /*2e80*/  FFMA R41, R15, R17, R16 ;  /* 0x000000110f297223 */ /* 0x000fe40000000010 */
[----:B------:R-:W5:Y:S01]  /*2e90*/  LDS.64 R16, [R9+0xaf8] ;  /* 0x000af80009107984 */ /* 0x000f620000000a00 */
[----:B---3--:R-:W-:-:S04]  /*2ea0*/  FFMA R34, R12, R26, R34 ;  /* 0x0000001a0c227223 */ /* 0x008fc80000000022 */
[----:B------:R-:W-:Y:S02]  /*2eb0*/  FFMA R43, R13, R27, R34 ;  /* 0x0000001b0d2b7223 */ /* 0x000fe40000000022 */
[----:B------:R-:W-:Y:S02]  /*2ec0*/  FFMA R37, R15, R37, R40 ;  /* 0x000000250f257223 */ /* 0x000fe40000000028 */
[----:B-1----:R-:W-:Y:S02]  /*2ed0*/  FFMA R34, R30, R14, R43 ;  /* 0x0000000e1e227223 */ /* 0x002fe4000000002b */
[----:B------:R-:W-:Y:S01]  /*2ee0*/  LDS.64 R42, [R9+0xb28] ;  /* 0x000b2800092a7984 */ /* 0x000fe20000000a00 */
[----:B0-----:R-:W-:-:S03]  /*2ef0*/  FFMA R32, R20, R32, R41 ;  /* 0x0000002014207223 */ /* 0x001fc60000000029 */
[----:B------:R-:W-:Y:S01]  /*2f00*/  LDS.64 R40, [R9+0xb10] ;  /* 0x000b100009287984 */ /* 0x000fe20000000a00 */
[----:B--2---:R-:W-:Y:S02]  /*2f10*/  FFMA R38, R20, R38, R37 ;  /* 0x0000002614267223 */ /* 0x004fe40000000025 */
[----:B------:R-:W-:Y:S02]  /*2f20*/  FFMA R37, R15, R31, R34 ;  /* 0x0000001f0f257223 */ /* 0x000fe40000000022 */
[C---:B------:R-:W-:Y:S02]  /*2f30*/  FFMA R31, R21.reuse, R33, R32 ;  /* 0x00000021151f7223 */ /* 0x040fe40000000020 */
[----:B------:R-:W0:Y:S01]  /*2f40*/  LDS.64 R32, [R9+0xb00] ;  /* 0x000b000009207984 */ /* 0x000e220000000a00 */
[----:B------:R-:W-:-:S04]  /*2f50*/  FFMA R39, R21, R39, R38 ;  /* 0x0000002715277223 */ /* 0x000fc80000000026 */
[-C--:B------:R-:W-:Y:S02]  /*2f60*/  FFMA R26, R26, R22.reuse, R39 ;  /* 0x000000161a1a7223 */ /* 0x080fe40000000027 */
[----:B------:R-:W-:Y:S02]  /*2f70*/  FFMA R28, R28, R22, R31 ;  /* 0x000000161c1c7223 */ /* 0x000fe4000000001f */
[C---:B------:R-:W-:Y:S02]  /*2f80*/  FFMA R31, R23.reuse, R27, R26 ;  /* 0x0000001b171f7223 */ /* 0x040fe4000000001a */
[----:B------:R-:W1:Y:S01]  /*2f90*/  LDS.64 R26, [R9+0xb30] ;  /* 0x000b3000091a7984 */ /* 0x000e620000000a00 */
[----:B----4-:R-:W-:Y:S02]  /*2fa0*/  FFMA R18, R20, R18, R37 ;  /* 0x0000001214127223 */ /* 0x010fe40000000025 */
[----:B------:R-:W-:Y:S02]  /*2fb0*/  FFMA R37, R23, R29, R28 ;  /* 0x0000001d17257223 */ /* 0x000fe4000000001c */
[----:B-----5:R-:W-:-:S02]  /*2fc0*/  FFMA R28, R12, R16, R35 ;  /* 0x000000100c1c7223 */ /* 0x020fc40000000023 */
[----:B------:R-:W2:Y:S02]  /*2fd0*/  LDS.64 R34, [R9+0xb18] ;  /* 0x000b180009227984 */ /* 0x000ea40000000a00 */
[----:B------:R-:W-:-:S04]  /*2fe0*/  FFMA R29, R13, R17, R28 ;  /* 0x000000110d1d7223 */ /* 0x000fc8000000001c */
[----:B0-----:R-:W-:-:S04]  /*2ff0*/  FFMA R28, R32, R14, R29 ;  /* 0x0000000e201c7223 */ /* 0x001fc8000000001d */
[----:B------:R-:W-:Y:S02]  /*3000*/  FFMA R33, R15, R33, R28 ;  /* 0x000000210f217223 */ /* 0x000fe4000000001c */
[----:B------:R-:W-:-:S04]  /*3010*/  FFMA R28, R12, R42, R45 ;  /* 0x0000002a0c1c7223 */ /* 0x000fc8000000002d */
[C---:B------:R-:W-:Y:S02]  /*3020*/  FFMA R39, R13.reuse, R43, R28 ;  /* 0x0000002b0d277223 */ /* 0x040fe4000000001c */
[----:B------:R-:W-:Y:S02]  /*3030*/  FFMA R44, R12, R40, R44 ;  /* 0x000000280c2c7223 */ /* 0x000fe4000000002c */
[-C--:B-1----:R-:W-:Y:S02]  /*3040*/  FFMA R38, R26, R14.reuse, R39 ;  /* 0x0000000e1a267223 */ /* 0x082fe40000000027 */
[----:B------:R-:W-:Y:S02]  /*3050*/  FFMA R29, R13, R41, R44 ;  /* 0x000000290d1d7223 */ /* 0x000fe4000000002c */
[----:B------:R-:W-:Y:S01]  /*3060*/  FFMA R27, R15, R27, R38 ;  /* 0x0000001b0f1b7223 */ /* 0x000fe20000000026 */
[----:B------:R-:W-:Y:S01]  /*3070*/  LDS.64 R44, [R9+0xb20] ;  /* 0x000b2000092c7984 */ /* 0x000fe20000000a00 */
[----:B--2---:R-:W-:-:S03]  /*3080*/  FFMA R28, R34, R14, R29 ;  /* 0x0000000e221c7223 */ /* 0x004fc6000000001d */
[----:B------:R-:W0:Y:S01]  /*3090*/  LDS.64 R38, [R9+0xb40] ;  /* 0x000b400009267984 */ /* 0x000e220000000a00 */
[----:B------:R-:W-:-:S03]  /*30a0*/  FFMA R35, R15, R35, R28 ;  /* 0x000000230f237223 */ /* 0x000fc6000000001c */
[----:B------:R-:W1:Y:S01]  /*30b0*/  LDS.64 R28, [R9+0xb48] ;  /* 0x000b4800091c7984 */ /* 0x000e620000000a00 */
[----:B------:R-:W-:-:S04]  /*30c0*/  FFMA R19, R21, R19, R18 ;  /* 0x0000001315137223 */ /* 0x000fc80000000012 */
[----:B------:R-:W-:Y:S02]  /*30d0*/  FFMA R16, R16, R22, R19 ;  /* 0x0000001610107223 */ /* 0x000fe40000000013 */
[----:B------:R-:W2:Y:S01]  /*30e0*/  LDS.64 R18, [R9+0xb08] ;  /* 0x000b080009127984 */ /* 0x000ea20000000a00 */
[----:B0-----:R-:W-:-:S04]  /*30f0*/  FFMA R50, R12, R38, R50 ;  /* 0x000000260c327223 */ /* 0x001fc80000000032 */
[----:B------:R-:W-:-:S04]  /*3100*/  FFMA R13, R13, R39, R50 ;  /* 0x000000270d0d7223 */ /* 0x000fc80000000032 */
[----:B-1----:R-:W-:Y:S02]  /*3110*/  FFMA R14, R28, R14, R13 ;  /* 0x0000000e1c0e7223 */ /* 0x002fe4000000000d */
[----:B------:R-:W0:Y:S01]  /*3120*/  LDS.64 R12, [R9+0xb50] ;  /* 0x000b5000090c7984 */ /* 0x000e220000000a00 */
[C---:B--2---:R-:W-:Y:S02]  /*3130*/  FFMA R18, R20.reuse, R18, R33 ;  /* 0x0000001214127223 */ /* 0x044fe40000000021 */
[----:B------:R-:W-:Y:S01]  /*3140*/  FFMA R29, R15, R29, R14 ;  /* 0x0000001d0f1d7223 */ /* 0x000fe2000000000e */
[----:B------:R-:W-:Y:S01]  /*3150*/  LDS R33, [R9+0xd5c] ;  /* 0x000d5c0009217984 */ /* 0x000fe20000000800 */
[----:B------:R-:W-:Y:S02]  /*3160*/  FFMA R46, R20, R46, R27 ;  /* 0x0000002e142e7223 */ /* 0x000fe4000000001b */
[----:B------:R-:W-:Y:S02]  /*3170*/  FFMA R27, R23, R17, R16 ;  /* 0x00000011171b7223 */ /* 0x000fe40000000010 */
[----:B------:R-:W-:-:S02]  /*3180*/  FFMA R14, R21, R19, R18 ;  /* 0x00000013150e7223 */ /* 0x000fc40000000012 */
[C---:B------:R-:W-:Y:S01]  /*3190*/  FFMA R44, R20.reuse, R44, R35 ;  /* 0x0000002c142c7223 */ /* 0x040fe20000000023 */
[----:B------:R-:W1:Y:S01]  /*31a0*/  LDS.128 R16, [R11+0x1610] ;  /* 0x001610000b107984 */ /* 0x000e620000000c00 */
[C---:B------:R-:W-:Y:S02]  /*31b0*/  FFMA R46, R21.reuse, R47, R46 ;  /* 0x0000002f152e7223 */ /* 0x040fe4000000002e */
[----:B------:R-:W-:Y:S01]  /*31c0*/  FFMA R15, R21, R45, R44 ;  /* 0x0000002d150f7223 */ /* 0x000fe2000000002c */
[----:B------:R-:W-:Y:S04]  /*31d0*/  LDS R35, [R9+0xb60] ;  /* 0x000b600009237984 */ /* 0x000fe80000000800 */
[----:B------:R-:W2:Y:S01]  /*31e0*/  LDS.64 R44, [R9+0xd60] ;  /* 0x000d6000092c7984 */ /* 0x000ea20000000a00 */
[----:B0-----:R-:W-:-:S04]  /*31f0*/  FFMA R12, R20, R12, R29 ;  /* 0x0000000c140c7223 */ /* 0x001fc8000000001d */
[----:B------:R-:W-:Y:S02]  /*3200*/  FFMA R13, R21, R13, R12 ;  /* 0x0000000d150d7223 */ /* 0x000fe4000000000c */
[----:B------:R-:W0:Y:S01]  /*3210*/  LDS.64 R20, [R9+0xb58] ;  /* 0x000b580009147984 */ /* 0x000e220000000a00 */
[-C--:B------:R-:W-:Y:S02]  /*3220*/  FFMA R46, R38, R22.reuse, R46 ;  /* 0x00000016262e7223 */ /* 0x080fe4000000002e */
[----:B------:R-:W-:Y:S02]  /*3230*/  FFMA R14, R40, R22, R14 ;  /* 0x00000016280e7223 */ /* 0x000fe4000000000e */
[----:B-1----:R-:W-:Y:S02]  /*3240*/  FFMA R38, R16, R36, R37 ;  /* 0x0000002410267223 */ /* 0x002fe40000000025 */
[----:B------:R-:W-:Y:S01]  /*3250*/  FFMA R42, R42, R22, R15 ;  /* 0x000000162a2a7223 */ /* 0x000fe2000000000f */
[----:B------:R-:W-:Y:S01]  /*3260*/  LDS.64 R36, [R9+0xd68] ;  /* 0x000d680009247984 */ /* 0x000fe20000000a00 */
[----:B------:R-:W-:-:S02]  /*3270*/  FFMA R41, R23, R41, R14 ;  /* 0x0000002917297223 */ /* 0x000fc4000000000e */
[----:B------:R-:W-:Y:S02]  /*3280*/  FFMA R29, R23, R39, R46 ;  /* 0x00000027171d7223 */ /* 0x000fe4000000002e */
[----:B------:R-:W-:Y:S02]  /*3290*/  FFMA R33, R33, R17, R38 ;  /* 0x0000001121217223 */ /* 0x000fe40000000026 */
[----:B------:R-:W1:Y:S01]  /*32a0*/  LDS.64 R38, [R9+0xd70] ;  /* 0x000d700009267984 */ /* 0x000e620000000a00 */
[----:B------:R-:W-:-:S03]  /*32b0*/  FFMA R46, R16, R30, R31 ;  /* 0x0000001e102e7223 */ /* 0x000fc6000000001f */
[----:B------:R-:W3:Y:S01]  /*32c0*/  LDS.64 R30, [R9+0xd78] ;  /* 0x000d7800091e7984 */ /* 0x000ee20000000a00 */
[----:B--2---:R-:W-:Y:S02]  /*32d0*/  FFMA R44, R44, R18, R33 ;  /* 0x000000122c2c7223 */ /* 0x004fe40000000021 */
[----:B------:R-:W-:Y:S02]  /*32e0*/  FFMA R40, R16, R32, R27 ;  /* 0x0000002010287223 */ /* 0x000fe4000000001b */
[----:B------:R-:W-:Y:S01]  /*32f0*/  LDS.64 R32, [R9+0xd80] ;  /* 0x000d800009207984 */ /* 0x000fe20000000a00 */
[----:B0-----:R-:W-:-:S03]  /*3300*/  FFMA R20, R20, R22, R13 ;  /* 0x0000001614147223 */ /* 0x001fc6000000000d */
[----:B------:R-:W0:Y:S01]  /*3310*/  LDS.128 R12, [R11+0x1620] ;  /* 0x001620000b0c7984 */ /* 0x000e220000000c00 */
[C---:B------:R-:W-:Y:S02]  /*3320*/  FFMA R42, R23.reuse, R43, R42 ;  /* 0x0000002b172a7223 */ /* 0x040fe4000000002a */
[----:B------:R-:W-:Y:S02]  /*3330*/  FFMA R43, R23, R21, R20 ;  /* 0x00000015172b7223 */ /* 0x000fe40000000014 */
[----:B------:R-:W2:Y:S01]  /*3340*/  LDS.128 R20, [R11+0x1630] ;  /* 0x001630000b147984 */ /* 0x000ea20000000c00 */
[----:B------:R-:W-:Y:S02]  /*3350*/  FFMA R45, R19, R45, R44 ;  /* 0x0000002d132d7223 */ /* 0x000fe4000000002c */
[C---:B------:R-:W-:Y:S02]  /*3360*/  FFMA R41, R16.reuse, R34, R41 ;  /* 0x0000002210297223 */ /* 0x040fe40000000029 */
[----:B------:R-:W-:-:S02]  /*3370*/  FFMA R42, R16, R26, R42 ;  /* 0x0000001a102a7223 */ /* 0x000fc4000000002a */
[----:B-1----:R-:W-:Y:S02]  /*3380*/  FFMA R27, R17, R39, R46 ;  /* 0x00000027111b7223 */ /* 0x002fe4000000002e */
[C---:B------:R-:W-:Y:S02]  /*3390*/  FFMA R44, R16.reuse, R28, R29 ;  /* 0x0000001c102c7223 */ /* 0x040fe4000000001d */
[----:B------:R-:W-:Y:S01]  /*33a0*/  FFMA R16, R16, R35, R43 ;  /* 0x0000002310107223 */ /* 0x000fe2000000002b */
[----:B------:R-:W-:Y:S01]  /*33b0*/  LDS.64 R28, [R9+0xd90] ;  /* 0x000d9000091c7984 */ /* 0x000fe20000000a00 */
[----:B---3--:R-:W-:-:S03]  /*33c0*/  FFMA R26, R30, R18, R27 ;  /* 0x000000121e1a7223 */ /* 0x008fc6000000001b */
[----:B------:R-:W1:Y:S01]  /*33d0*/  LDS.64 R34, [R9+0xd88] ;  /* 0x000d880009227984 */ /* 0x000e620000000a00 */
[----:B------:R-:W-:Y:S02]  /*33e0*/  FFMA R27, R19, R31, R26 ;  /* 0x0000001f131b7223 */ /* 0x000fe4000000001a */
[----:B0-----:R-:W-:-:S04]  /*33f0*/  FFMA R36, R12, R36, R45 ;  /* 0x000000240c247223 */ /* 0x001fc8000000002d */
[----:B------:R-:W-:-:S04]  /*3400*/  FFMA R37, R13, R37, R36 ;  /* 0x000000250d257223 */ /* 0x000fc80000000024 */
[----:B------:R-:W-:Y:S02]  /*3410*/  FFMA R38, R38, R14, R37 ;  /* 0x0000000e26267223 */ /* 0x000fe40000000025 */
[----:B------:R-:W0:Y:S01]  /*3420*/  LDS.64 R36, [R9+0xda0] ;  /* 0x000da00009247984 */ /* 0x000e220000000a00 */
[----:B------:R-:W-:Y:S02]  /*3430*/  FFMA R32, R12, R32, R27 ;  /* 0x000000200c207223 */ /* 0x000fe4000000001b */
[----:B------:R-:W-:Y:S01]  /*3440*/  FFMA R39, R15, R39, R38 ;  /* 0x000000270f277223 */ /* 0x000fe20000000026 */
[----:B------:R-:W3:Y:S03]  /*3450*/  LDS.64 R26, [R9+0xda8] ;  /* 0x000da800091a7984 */ /* 0x000ee60000000a00 */
[----:B--2---:R-:W-:Y:S02]  /*3460*/  FFMA R46, R20, R30, R39 ;  /* 0x0000001e142e7223 */ /* 0x004fe40000000027 */
[----:B------:R-:W2:Y:S02]  /*3470*/  LDS.64 R38, [R9+0xd98] ;  /* 0x000d980009267984 */ /* 0x000ea40000000a00 */
[----:B------:R-:W-:-:S02]  /*3480*/  FFMA R46, R21, R31, R46 ;  /* 0x0000001f152e7223 */ /* 0x000fc4000000002e */
[----:B------:R-:W4:Y:S01]  /*3490*/  LDS.64 R30, [R9+0xdb0] ;  /* 0x000db000091e7984 */ /* 0x000f220000000a00 */
[----:B-1----:R-:W-:Y:S02]  /*34a0*/  FFMA R43, R17, R35, R40 ;  /* 0x00000023112b7223 */ /* 0x002fe40000000028 */
[----:B------:R-:W-:Y:S02]  /*34b0*/  FFMA R33, R13, R33, R32 ;  /* 0x000000210d217223 */ /* 0x000fe40000000020 */
[----:B------:R-:W-:Y:S02]  /*34c0*/  FFMA R32, R28, R18, R43 ;  /* 0x000000121c207223 */ /* 0x000fe4000000002b */
[----:B------:R-:W-:Y:S02]  /*34d0*/  FFMA R34, R34, R14, R33 ;  /* 0x0000000e22227223 */ /* 0x000fe40000000021 */
[----:B------:R-:W-:Y:S02]  /*34e0*/  FFMA R33, R19, R29, R32 ;  /* 0x0000001d13217223 */ /* 0x000fe40000000020 */
[----:B------:R-:W-:-:S04]  /*34f0*/  FFMA R35, R15, R35, R34 ;  /* 0x000000230f237223 */ /* 0x000fc80000000022 */
[----:B------:R-:W-:Y:S02]  /*3500*/  FFMA R28, R20, R28, R35 ;  /* 0x0000001c141c7223 */ /* 0x000fe40000000023 */
[----:B0-----:R-:W-:-:S04]  /*3510*/  FFMA R41, R17, R37, R41 ;  /* 0x0000002511297223 */ /* 0x001fc80000000029 */
[----:B---3--:R-:W-:Y:S02]  /*3520*/  FFMA R32, R26, R18, R41 ;  /* 0x000000121a207223 */ /* 0x008fe40000000029 */
[----:B------:R-:W0:Y:S02]  /*3530*/  LDS.64 R40, [R9+0xdb8] ;  /* 0x000db80009287984 */ /* 0x000e240000000a00 */
[----:B------:R-:W-:Y:S02]  /*3540*/  FFMA R35, R19, R27, R32 ;  /* 0x0000001b13237223 */ /* 0x000fe40000000020 */
[C---:B--2---:R-:W-:Y:S02]  /*3550*/  FFMA R38, R12.reuse, R38, R33 ;  /* 0x000000260c267223 */ /* 0x044fe40000000021 */
[----:B------:R-:W1:Y:S01]  /*3560*/  LDS.64 R32, [R9+0xdc0] ;  /* 0x000dc00009207984 */ /* 0x000e620000000a00 */
[----:B----4-:R-:W-:-:S03]  /*3570*/  FFMA R30, R12, R30, R35 ;  /* 0x0000001e0c1e7223 */ /* 0x010fc60000000023 */
        /* <DEDUP_REMOVED lines=8> */
[-C--:B------:R-:W-:Y:S02]  /*3600*/  FFMA R40, R40, R14.reuse, R31 ;  /* 0x0000000e28287223 */ /* 0x080fe4000000001f */
[----:B------:R-:W1:Y:S01]  /*3610*/  LDS.64 R30, [R9+0xdd8] ;  /* 0x000dd800091e7984 */ /* 0x000e620000000a00 */
[----:B------:R-:W-:Y:S02]  /*3620*/  FFMA R35, R13, R35, R34 ;  /* 0x000000230d237223 */ /* 0x000fe40000000022 */
[-C--:B------:R-:W-:Y:S02]  /*3630*/  FFMA R36, R36, R14.reuse, R39 ;  /* 0x0000000e24247223 */ /* 0x080fe40000000027 */
[----:B0-----:R-:W-:Y:S02]  /*3640*/  FFMA R42, R42, R14, R35 ;  /* 0x0000000e2a2a7223 */ /* 0x001fe40000000023 */
[----:B------:R-:W0:Y:S01]  /*3650*/  LDS.64 R34, [R9+0xde0] ;  /* 0x000de00009227984 */ /* 0x000e220000000a00 */
[----:B------:R-:W-:-:S03]  /*3660*/  FFMA R39, R17, R43, R44 ;  /* 0x0000002b11277223 */ /* 0x000fc6000000002c */
[----:B------:R-:W2:Y:S01]  /*3670*/  LDS.64 R44, [R9+0xde8] ;  /* 0x000de800092c7984 */ /* 0x000ea20000000a00 */
[----:B-1----:R-:W-:-:S04]  /*3680*/  FFMA R38, R30, R18, R39 ;  /* 0x000000121e267223 */ /* 0x002fc80000000027 */
[----:B------:R-:W-:-:S04]  /*3690*/  FFMA R39, R19, R31, R38 ;  /* 0x0000001f13277223 */ /* 0x000fc80000000026 */
[----:B0-----:R-:W-:Y:S02]  /*36a0*/  FFMA R34, R12, R34, R39 ;  /* 0x000000220c227223 */ /* 0x001fe40000000027 */
[----:B------:R-:W-:Y:S02]  /*36b0*/  LDS.64 R38, [R9+0xe08] ;  /* 0x000e080009267984 */ /* 0x000fe40000000a00 */
[----:B------:R-:W-:-:S04]  /*36c0*/  FFMA R35, R13, R35, R34 ;  /* 0x000000230d237223 */ /* 0x000fc80000000022 */
[----:B--2---:R-:W-:Y:S02]  /*36d0*/  FFMA R44, R44, R14, R35 ;  /* 0x0000000e2c2c7223 */ /* 0x004fe40000000023 */
        /* <DEDUP_REMOVED lines=8> */
[C---:B------:R-:W-:Y:S02]  /*3760*/  FFMA R40, R15.reuse, R41, R40 ;  /* 0x000000290f287223 */ /* 0x040fe40000000028 */
[C---:B------:R-:W-:Y:S02]  /*3770*/  FFMA R42, R15.reuse, R43, R42 ;  /* 0x0000002b0f2a7223 */ /* 0x040fe4000000002a */
[----:B------:R-:W-:-:S02]  /*3780*/  FFMA R45, R15, R45, R44 ;  /* 0x0000002d0f2d7223 */ /* 0x000fc4000000002c */
[----:B0-----:R-:W-:Y:S02]  /*3790*/  FFMA R14, R18, R14, R17 ;  /* 0x0000000e120e7223 */ /* 0x001fe40000000011 */
[----:B------:R-:W0:Y:S01]  /*37a0*/  LDS.64 R16, [R9+0x1008] ;  /* 0x0010080009107984 */ /* 0x000e220000000a00 */
[C---:B------:R-:W-:Y:S02]  /*37b0*/  FFMA R18, R15.reuse, R37, R36 ;  /* 0x000000250f127223 */ /* 0x040fe40000000024 */
[----:B------:R-:W-:Y:S01]  /*37c0*/  FFMA R19, R15, R19, R14 ;  /* 0x000000130f137223 */ /* 0x000fe2000000000e */
[----:B------:R-:W-:Y:S04]  /*37d0*/  LDS.64 R36, [R9+0x1010] ;  /* 0x0010100009247984 */ /* 0x000fe80000000a00 */
[----:B------:R-:W1:Y:S01]  /*37e0*/  LDS.128 R12, [R11+0x1640] ;  /* 0x001640000b0c7984 */ /* 0x000e620000000c00 */
[----:B------:R-:W-:-:S03]  /*37f0*/  FFMA R32, R20, R32, R40 ;  /* 0x0000002014207223 */ /* 0x000fc60000000028 */
[----:B------:R-:W2:Y:S01]  /*3800*/  LDS.64 R40, [R9+0x1018] ;  /* 0x0010180009287984 */ /* 0x000ea20000000a00 */
[----:B------:R-:W-:Y:S02]  /*3810*/  FFMA R47, R21, R29, R28 ;  /* 0x0000001d152f7223 */ /* 0x000fe4000000001c */
[C---:B------:R-:W-:Y:S01]  /*3820*/  FFMA R26, R20.reuse, R26, R18 ;  /* 0x0000001a141a7223 */ /* 0x040fe20000000012 */
[----:B------:R-:W3:Y:S01]  /*3830*/  LDS.64 R28, [R9+0x1020] ;  /* 0x00102000091c7984 */ /* 0x000ee20000000a00 */
[C---:B------:R-:W-:Y:S02]  /*3840*/  FFMA R44, R20.reuse, R30, R42 ;  /* 0x0000001e142c7223 */ /* 0x040fe4000000002a */
[C---:B------:R-:W-:Y:S01]  /*3850*/  FFMA R45, R20.reuse, R34, R45 ;  /* 0x00000022142d7223 */ /* 0x040fe2000000002d */
[----:B------:R-:W-:Y:S01]  /*3860*/  LDS.64 R42, [R9+0x1028] ;  /* 0x00102800092a7984 */ /* 0x000fe20000000a00 */
[----:B------:R-:W-:Y:S02]  /*3870*/  FFMA R38, R20, R38, R19 ;  /* 0x0000002614267223 */ /* 0x000fe40000000013 */
[----:B0-----:R-:W-:-:S04]  /*3880*/  FFMA R16, R16, R22, R46 ;  /* 0x0000001610107223 */ /* 0x001fc8000000002e */
[----:B------:R-:W-:Y:S02]  /*3890*/  FFMA R20, R23, R17, R16 ;  /* 0x0000001117147223 */ /* 0x000fe40000000010 */
[----:B------:R-:W0:Y:S02]  /*38a0*/  LDS.128 R16, [R11+0x1650] ;  /* 0x001650000b107984 */ /* 0x000e240000000c00 */
[----:B-1----:R-:W-:-:S04]  /*38b0*/  FFMA R20, R12, R36, R20 ;  /* 0x000000240c147223 */ /* 0x002fc80000000014 */
[----:B------:R-:W-:Y:S02]  /*38c0*/  FFMA R37, R13, R37, R20 ;  /* 0x000000250d257223 */ /* 0x000fe40000000014 */
[C---:B------:R-:W-:Y:S02]  /*38d0*/  FFMA R36, R21.reuse, R27, R26 ;  /* 0x0000001b15247223 */ /* 0x040fe4000000001a */
[----:B------:R-:W1:Y:S01]  /*38e0*/  LDS.64 R26, [R9+0x1030] ;  /* 0x00103000091a7984 */ /* 0x000e620000000a00 */
[----:B--2---:R-:W-:Y:S02]  /*38f0*/  FFMA R40, R40, R14, R37 ;  /* 0x0000000e28287223 */ /* 0x004fe40000000025 */
[----:B------:R-:W-:Y:S02]  /*3900*/  FFMA R37, R21, R33, R32 ;  /* 0x0000002115257223 */ /* 0x000fe40000000020 */
[----:B------:R-:W-:Y:S01]  /*3910*/  FFMA R41, R15, R41, R40 ;  /* 0x000000290f297223 */ /* 0x000fe20000000028 */
[----:B------:R-:W2:Y:S01]  /*3920*/  LDS.64 R32, [R9+0x1038] ;  /* 0x0010380009207984 */ /* 0x000ea20000000a00 */
[----:B---3--:R-:W-:-:S02]  /*3930*/  FFMA R20, R28, R22, R47 ;  /* 0x000000161c147223 */ /* 0x008fc4000000002f */
[C---:B------:R-:W-:Y:S02]  /*3940*/  FFMA R45, R21.reuse, R35, R45 ;  /* 0x00000023152d7223 */ /* 0x040fe4000000002d */
[----:B------:R-:W-:Y:S02]  /*3950*/  FFMA R44, R21, R31, R44 ;  /* 0x0000001f152c7223 */ /* 0x000fe4000000002c */
[----:B------:R-:W-:Y:S01]  /*3960*/  FFMA R35, R23, R29, R20 ;  /* 0x0000001d17237223 */ /* 0x000fe20000000014 */
[----:B------:R-:W3:Y:S01]  /*3970*/  LDS.64 R30, [R9+0x1050] ;  /* 0x00105000091e7984 */ /* 0x000ee20000000a00 */
[----:B------:R-:W-:-:S03]  /*3980*/  FFMA R47, R21, R39, R38 ;  /* 0x00000027152f7223 */ /* 0x000fc60000000026 */
[----:B------:R-:W4:Y:S01]  /*3990*/  LDS.64 R20, [R9+0x1040] ;  /* 0x0010400009147984 */ /* 0x000f220000000a00 */
[----:B0-----:R-:W-:-:S03]  /*39a0*/  FFMA R28, R16, R28, R41 ;  /* 0x0000001c101c7223 */ /* 0x001fc60000000029 */
[----:B------:R-:W-:Y:S01]  /*39b0*/  LDS.64 R40, [R9+0x1068] ;  /* 0x0010680009287984 */ /* 0x000fe20000000a00 */
[----:B------:R-:W-:Y:S02]  /*39c0*/  FFMA R39, R17, R29, R28 ;  /* 0x0000001d11277223 */ /* 0x000fe4000000001c */
[----:B------:R-:W-:Y:S02]  /*39d0*/  FFMA R28, R12, R42, R35 ;  /* 0x0000002a0c1c7223 */ /* 0x000fe40000000023 */
[----:B------:R-:W-:Y:S02]  /*39e0*/  LDS.64 R34, [R9+0x1048] ;  /* 0x0010480009227984 */ /* 0x000fe40000000a00 */
[----:B------:R-:W-:Y:S02]  /*39f0*/  FFMA R43, R13, R43, R28 ;  /* 0x0000002b0d2b7223 */ /* 0x000fe4000000001c */
[----:B------:R-:W0:Y:S02]  /*3a00*/  LDS.64 R28, [R9+0x1058] ;  /* 0x00105800091c7984 */ /* 0x000e240000000a00 */
[----:B-1----:R-:W-:-:S02]  /*3a10*/  FFMA R26, R26, R14, R43 ;  /* 0x0000000e1a1a7223 */ /* 0x002fc4000000002b */
[----:B--2---:R-:W-:Y:S02]  /*3a20*/  FFMA R36, R32, R22, R36 ;  /* 0x0000001620247223 */ /* 0x004fe40000000024 */
[----:B------:R-:W-:-:S04]  /*3a30*/  FFMA R27, R15, R27, R26 ;  /* 0x0000001b0f1b7223 */ /* 0x000fc8000000001a */
[----:B------:R-:W-:Y:S02]  /*3a40*/  FFMA R32, R16, R32, R27 ;  /* 0x0000002010207223 */ /* 0x000fe4000000001b */
[C---:B------:R-:W-:Y:S02]  /*3a50*/  FFMA R27, R23.reuse, R33, R36 ;  /* 0x00000021171b7223 */ /* 0x040fe40000000024 */
[----:B---3--:R-:W-:Y:S02]  /*3a60*/  FFMA R36, R30, R22, R37 ;  /* 0x000000161e247223 */ /* 0x008fe40000000025 */
[----:B----4-:R-:W-:Y:S02]  /*3a70*/  FFMA R26, R12, R20, R27 ;  /* 0x000000140c1a7223 */ /* 0x010fe4000000001b */
[----:B------:R-:W-:Y:S02]  /*3a80*/  FFMA R37, R23, R31, R36 ;  /* 0x0000001f17257223 */ /* 0x000fe40000000024 */
[----:B------:R-:W-:-:S02]  /*3a90*/  FFMA R27, R13, R21, R26 ;  /* 0x000000150d1b7223 */ /* 0x000fc4000000001a */
[----:B------:R-:W-:Y:S02]  /*3aa0*/  FFMA R46, R42, R18, R39 ;  /* 0x000000122a2e7223 */ /* 0x000fe40000000027 */
[----:B------:R-:W-:Y:S01]  /*3ab0*/  LDS.64 R38, [R9+0x1088] ;  /* 0x0010880009267984 */ /* 0x000fe20000000a00 */
[----:B------:R-:W-:-:S03]  /*3ac0*/  FFMA R21, R17, R33, R32 ;  /* 0x0000002111157223 */ /* 0x000fc60000000020 */
[----:B------:R-:W-:Y:S01]  /*3ad0*/  LDS.64 R42, [R9+0x1060] ;  /* 0x00106000092a7984 */ /* 0x000fe20000000a00 */
[----:B0-----:R-:W-:-:S03]  /*3ae0*/  FFMA R26, R12, R28, R37 ;  /* 0x0000001c0c1a7223 */ /* 0x001fc60000000025 */
[----:B------:R-:W0:Y:S01]  /*3af0*/  LDS.64 R36, [R9+0x1080] ;  /* 0x0010800009247984 */ /* 0x000e220000000a00 */
[----:B------:R-:W-:-:S04]  /*3b00*/  FFMA R34, R34, R14, R27 ;  /* 0x0000000e22227223 */ /* 0x000fc8000000001b */
[----:B------:R-:W-:Y:S02]  /*3b10*/  FFMA R27, R15, R35, R34 ;  /* 0x000000230f1b7223 */ /* 0x000fe40000000022 */
[----:B------:R-:W1:Y:S01]  /*3b20*/  LDS.64 R34, [R9+0x1070] ;  /* 0x0010700009227984 */ /* 0x000e620000000a00 */
[----:B------:R-:W-:Y:S02]  /*3b30*/  FFMA R29, R13, R29, R26 ;  /* 0x0000001d0d1d7223 */ /* 0x000fe4000000001a */
[----:B------:R-:W-:Y:S02]  /*3b40*/  FFMA R44, R40, R22, R44 ;  /* 0x00000016282c7223 */ /* 0x000fe4000000002c */
[----:B------:R-:W-:Y:S02]  /*3b50*/  FFMA R30, R16, R30, R27 ;  /* 0x0000001e101e7223 */ /* 0x000fe4000000001b */
[----:B------:R-:W-:Y:S02]  /*3b60*/  FFMA R27, R23, R41, R44 ;  /* 0x00000029171b7223 */ /* 0x000fe4000000002c */
[----:B0-----:R-:W-:-:S02]  /*3b70*/  FFMA R26, R36, R22, R45 ;  /* 0x00000016241a7223 */ /* 0x001fc4000000002d */
[----:B------:R-:W-:Y:S01]  /*3b80*/  FFMA R42, R42, R14, R29 ;  /* 0x0000000e2a2a7223 */ /* 0x000fe2000000001d */
[----:B------:R-:W-:Y:S01]  /*3b90*/  LDS.64 R44, [R9+0x1090] ;  /* 0x00109000092c7984 */ /* 0x000fe20000000a00 */
[----:B------:R-:W-:-:S04]  /*3ba0*/  FFMA R33, R23, R37, R26 ;  /* 0x0000002517217223 */ /* 0x000fc8000000001a */
[----:B------:R-:W-:-:S04]  /*3bb0*/  FFMA R32, R12, R38, R33 ;  /* 0x000000260c207223 */ /* 0x000fc80000000021 */
[----:B------:R-:W-:Y:S02]  /*3bc0*/  FFMA R39, R13, R39, R32 ;  /* 0x000000270d277223 */ /* 0x000fe40000000020 */
[----:B------:R-:W0:Y:S01]  /*3bd0*/  LDS.64 R32, [R9+0x1098] ;  /* 0x0010980009207984 */ /* 0x000e220000000a00 */
[----:B-1----:R-:W-:-:S04]  /*3be0*/  FFMA R26, R12, R34, R27 ;  /* 0x000000220c1a7223 */ /* 0x002fc8000000001b */
[----:B------:R-:W-:Y:S02]  /*3bf0*/  FFMA R35, R13, R35, R26 ;  /* 0x000000230d237223 */ /* 0x000fe4000000001a */
[----:B------:R-:W1:Y:S01]  /*3c00*/  LDS.64 R26, [R9+0x10a0] ;  /* 0x0010a000091a7984 */ /* 0x000e620000000a00 */
[----:B------:R-:W-:-:S03]  /*3c10*/  FFMA R29, R15, R43, R42 ;  /* 0x0000002b0f1d7223 */ /* 0x000fc6000000002a */
[----:B------:R-:W2:Y:S01]  /*3c20*/  LDS.64 R42, [R9+0x1078] ;  /* 0x00107800092a7984 */ /* 0x000ea20000000a00 */
[----:B0-----:R-:W-:-:S04]  /*3c30*/  FFMA R22, R32, R22, R47 ;  /* 0x0000001620167223 */ /* 0x001fc8000000002f */
[----:B------:R-:W-:-:S04]  /*3c40*/  FFMA R23, R23, R33, R22 ;  /* 0x0000002117177223 */ /* 0x000fc80000000016 */
[----:B-1----:R-:W-:Y:S02]  /*3c50*/  FFMA R12, R12, R26, R23 ;  /* 0x0000001a0c0c7223 */ /* 0x002fe40000000017 */
[----:B------:R-:W-:Y:S02]  /*3c60*/  LDS.64 R22, [R9+0x10b0] ;  /* 0x0010b00009167984 */ /* 0x000fe40000000a00 */
[----:B------:R-:W-:Y:S02]  /*3c70*/  FFMA R27, R13, R27, R12 ;  /* 0x0000001b0d1b7223 */ /* 0x000fe4000000000c */
[----:B------:R-:W0:Y:S01]  /*3c80*/  LDS.64 R12, [R9+0x10a8] ;  /* 0x0010a800090c7984 */ /* 0x000e220000000a00 */
[-C--:B--2---:R-:W-:Y:S02]  /*3c90*/  FFMA R42, R42, R14.reuse, R35 ;  /* 0x0000000e2a2a7223 */ /* 0x084fe40000000023 */
[----:B------:R-:W-:Y:S02]  /*3ca0*/  FFMA R44, R44, R14, R39 ;  /* 0x0000000e2c2c7223 */ /* 0x000fe40000000027 */
[----:B------:R-:W-:-:S02]  /*3cb0*/  FFMA R35, R17, R31, R30 ;  /* 0x0000001f11237223 */ /* 0x000fc4000000001e */
[C---:B------:R-:W-:Y:S01]  /*3cc0*/  FFMA R43, R15.reuse, R43, R42 ;  /* 0x0000002b0f2b7223 */ /* 0x040fe2000000002a */
[----:B------:R-:W-:Y:S01]  /*3cd0*/  LDS.64 R30, [R9+0x12b8] ;  /* 0x0012b800091e7984 */ /* 0x000fe20000000a00 */
[----:B------:R-:W-:Y:S02]  /*3ce0*/  FFMA R44, R15, R45, R44 ;  /* 0x0000002d0f2c7223 */ /* 0x000fe4000000002c */
[----:B------:R-:W-:Y:S02]  /*3cf0*/  FFMA R36, R16, R36, R43 ;  /* 0x0000002410247223 */ /* 0x000fe4000000002b */
[----:B------:R-:W-:Y:S01]  /*3d00*/  FFMA R35, R28, R18, R35 ;  /* 0x000000121c237223 */ /* 0x000fe20000000023 */
[----:B------:R-:W-:Y:S01]  /*3d10*/  LDS.64 R42, [R9+0x12f0] ;  /* 0x0012f000092a7984 */ /* 0x000fe20000000a00 */
[----:B0-----:R-:W-:Y:S02]  /*3d20*/  FFMA R12, R12, R14, R27 ;  /* 0x0000000e0c0c7223 */ /* 0x001fe4000000001b */
[----:B------:R-:W-:Y:S01]  /*3d30*/  FFMA R14, R16, R40, R29 ;  /* 0x00000028100e7223 */ /* 0x000fe2000000001d */
[----:B------:R-:W-:Y:S04]  /*3d40*/  LDS R27, [R9+0x12b4] ;  /* 0x0012b400091b7984 */ /* 0x000fe80000000800 */
[----:B------:R-:W0:Y:S01]  /*3d50*/  LDS R40, [R9+0x10b8] ;  /* 0x0010b80009287984 */ /* 0x000e220000000800 */
[----:B------:R-:W-:-:S02]  /*3d60*/  FFMA R41, R17, R41, R14 ;  /* 0x0000002911297223 */ /* 0x000fc4000000000e */
[----:B------:R-:W-:Y:S02]  /*3d70*/  FFMA R29, R15, R13, R12 ;  /* 0x0000000d0f1d7223 */ /* 0x000fe4000000000c */
[----:B------:R-:W1:Y:S02]  /*3d80*/  LDS.128 R12, [R11+0x1660] ;  /* 0x001660000b0c7984 */ /* 0x000e640000000c00 */
[----:B------:R-:W-:Y:S02]  /*3d90*/  FFMA R22, R16, R22, R29 ;  /* 0x0000001610167223 */ /* 0x000fe4000000001d */
[----:B------:R-:W2:Y:S01]  /*3da0*/  LDS.64 R28, [R9+0x12c0] ;  /* 0x0012c000091c7984 */ /* 0x000ea20000000a00 */
[----:B------:R-:W-:Y:S02]  /*3db0*/  FFMA R39, R20, R18, R21 ;  /* 0x0000001214277223 */ /* 0x000fe40000000015 */
[----:B------:R-:W-:Y:S02]  /*3dc0*/  FFMA R21, R17, R37, R36 ;  /* 0x0000002511157223 */ /* 0x000fe40000000024 */
[----:B------:R-:W-:Y:S01]  /*3dd0*/  FFMA R44, R16, R32, R44 ;  /* 0x00000020102c7223 */ /* 0x000fe2000000002c */
[----:B------:R-:W3:Y:S01]  /*3de0*/  LDS.64 R36, [R9+0x12c8] ;  /* 0x0012c80009247984 */ /* 0x000ee20000000a00 */
[----:B------:R-:W-:-:S02]  /*3df0*/  FFMA R34, R34, R18, R41 ;  /* 0x0000001222227223 */ /* 0x000fc40000000029 */
[C---:B------:R-:W-:Y:S02]  /*3e00*/  FFMA R41, R17.reuse, R33, R44 ;  /* 0x0000002111297223 */ /* 0x040fe4000000002c */
[----:B------:R-:W-:Y:S01]  /*3e10*/  FFMA R38, R38, R18, R21 ;  /* 0x0000001226267223 */ /* 0x000fe20000000015 */
[----:B------:R-:W4:Y:S01]  /*3e20*/  LDS.64 R32, [R9+0x12d0] ;  /* 0x0012d00009207984 */ /* 0x000f220000000a00 */
[----:B------:R-:W-:-:S03]  /*3e30*/  FFMA R17, R17, R23, R22 ;  /* 0x0000001711117223 */ /* 0x000fc60000000016 */
[----:B------:R-:W5:Y:S01]  /*3e40*/  LDS.128 R20, [R11+0x1670] ;  /* 0x001670000b147984 */ /* 0x000f620000000c00 */
[----:B------:R-:W-:-:S03]  /*3e50*/  FFMA R26, R26, R18, R41 ;  /* 0x000000121a1a7223 */ /* 0x000fc60000000029 */
[----:B------:R-:W-:Y:S01]  /*3e60*/  LDS.64 R44, [R9+0x12e8] ;  /* 0x0012e800092c7984 */ /* 0x000fe20000000a00 */
[----:B0-----:R-:W-:-:S03]  /*3e70*/  FFMA R18, R40, R18, R17 ;  /* 0x0000001228127223 */ /* 0x001fc60000000011 */
[----:B------:R-:W0:Y:S04]  /*3e80*/  LDS.64 R40, [R9+0x12d8] ;  /* 0x0012d80009287984 */ /* 0x000e280000000a00 */
[----:B------:R-:W0:Y:S01]  /*3e90*/  LDS.64 R16, [R9+0x12e0] ;  /* 0x0012e00009107984 */ /* 0x000e220000000a00 */
[----:B------:R-:W-:-:S03]  /*3ea0*/  FFMA R27, R27, R19, R46 ;  /* 0x000000131b1b7223 */ /* 0x000fc6000000002e */
[----:B------:R-:W-:Y:S01]  /*3eb0*/  LDS.64 R46, [R9+0x1360] ;  /* 0x00136000092e7984 */ /* 0x000fe20000000a00 */
[----:B-1----:R-:W-:-:S04]  /*3ec0*/  FFMA R30, R12, R30, R27 ;  /* 0x0000001e0c1e7223 */ /* 0x002fc8000000001b */
[----:B------:R-:W-:-:S04]  /*3ed0*/  FFMA R31, R13, R31, R30 ;  /* 0x0000001f0d1f7223 */ /* 0x000fc8000000001e */
[----:B--2---:R-:W-:Y:S02]  /*3ee0*/  FFMA R28, R28, R14, R31 ;  /* 0x0000000e1c1c7223 */ /* 0x004fe4000000001f */
[----:B---3--:R-:W-:Y:S01]  /*3ef0*/  FFMA R39, R19, R37, R39 ;  /* 0x0000002513277223 */ /* 0x008fe20000000027 */
[----:B------:R-:W-:Y:S01]  /*3f00*/  LDS.64 R30, [R9+0x1300] ;  /* 0x00130000091e7984 */ /* 0x000fe20000000a00 */
[----:B------:R-:W-:Y:S02]  /*3f10*/  FFMA R29, R15, R29, R28 ;  /* 0x0000001d0f1d7223 */ /* 0x000fe4000000001c */
[----:B----4-:R-:W-:Y:S02]  /*3f20*/  FFMA R28, R12, R32, R39 ;  /* 0x000000200c1c7223 */ /* 0x010fe40000000027 */
[----:B-----5:R-:W-:Y:S02]  /*3f30*/  FFMA R36, R20, R36, R29 ;  /* 0x0000002414247223 */ /* 0x020fe4000000001d */
[----:B------:R-:W-:-:S02]  /*3f40*/  FFMA R11, R13, R33, R28 ;  /* 0x000000210d0b7223 */ /* 0x000fc4000000001c */
[----:B------:R-:W-:Y:S01]  /*3f50*/  FFMA R37, R21, R37, R36 ;  /* 0x0000002515257223 */ /* 0x000fe20000000024 */
[----:B------:R-:W1:Y:S03]  /*3f60*/  LDS.64 R28, [R9+0x12f8] ;  /* 0x0012f800091c7984 */ /* 0x000e660000000a00 */
[----:B------:R-:W-:Y:S02]  /*3f70*/  FFMA R32, R32, R22, R37 ;  /* 0x0000001620207223 */ /* 0x000fe40000000025 */
[----:B0-----:R-:W-:Y:S02]  /*3f80*/  FFMA R40, R40, R14, R11 ;  /* 0x0000000e28287223 */ /* 0x001fe4000000000b */
[----:B------:R-:W-:Y:S02]  /*3f90*/  FFMA R35, R19, R17, R35 ;  /* 0x0000001113237223 */ /* 0x000fe40000000023 */
[----:B------:R-:W-:-:S02]  /*3fa0*/  FFMA R41, R15, R41, R40 ;  /* 0x000000290f297223 */ /* 0x000fc40000000028 */
[----:B------:R-:W-:Y:S02]  /*3fb0*/  FFMA R36, R12, R44, R35 ;  /* 0x0000002c0c247223 */ /* 0x000fe40000000023 */
[----:B------:R-:W-:Y:S02]  /*3fc0*/  FFMA R27, R23, R33, R32 ;  /* 0x00000021171b7223 */ /* 0x000fe40000000020 */
[----:B------:R-:W0:Y:S01]  /*3fd0*/  LDS.64 R32, [R9+0x1310] ;  /* 0x0013100009207984 */ /* 0x000e220000000a00 */
[----:B------:R-:W-:Y:S02]  /*3fe0*/  FFMA R11, R13, R45, R36 ;  /* 0x0000002d0d0b7223 */ /* 0x000fe40000000024 */
[----:B------:R-:W-:Y:S01]  /*3ff0*/  FFMA R16, R20, R16, R41 ;  /* 0x0000001014107223 */ /* 0x000fe20000000029 */
[----:B------:R-:W-:Y:S01]  /*4000*/  LDS.64 R36, [R9+0x1308] ;  /* 0x0013080009247984 */ /* 0x000fe20000000a00 */
[----:B------:R-:W-:-:S03]  /*4010*/  FFMA R42, R42, R14, R11 ;  /* 0x0000000e2a2a7223 */ /* 0x000fc6000000000b */
[----:B------:R-:W2:Y:S01]  /*4020*/  LDS.64 R40, [R9+0x1318] ;  /* 0x0013180009287984 */ /* 0x000ea20000000a00 */
[----:B------:R-:W-:-:S03]  /*4030*/  FFMA R11, R15, R43, R42 ;  /* 0x0000002b0f0b7223 */ /* 0x000fc6000000002a */
[----:B------:R-:W3:Y:S01]  /*4040*/  LDS.64 R42, [R9+0x1320] ;  /* 0x00132000092a7984 */ /* 0x000ee20000000a00 */
[----:B------:R-:W-:Y:S02]  /*4050*/  FFMA R17, R21, R17, R16 ;  /* 0x0000001115117223 */ /* 0x000fe40000000010 */
[----:B-1----:R-:W-:Y:S02]  /*4060*/  FFMA R28, R20, R28, R11 ;  /* 0x0000001c141c7223 */ /* 0x002fe4000000000b */
[-C--:B------:R-:W-:Y:S02]  /*4070*/  FFMA R11, R19, R29.reuse, R34 ;  /* 0x0000001d130b7223 */ /* 0x080fe40000000022 */
[----:B------:R-:W-:Y:S02]  /*4080*/  FFMA R29, R21, R29, R28 ;  /* 0x0000001d151d7223 */ /* 0x000fe4000000001c */
[----:B------:R-:W-:Y:S02]  /*4090*/  FFMA R44, R44, R22, R17 ;  /* 0x000000162c2c7223 */ /* 0x000fe40000000011 */
[----:B------:R-:W-:-:S02]  /*40a0*/  FFMA R16, R12, R30, R11 ;  /* 0x0000001e0c107223 */ /* 0x000fc4000000000b */
[----:B------:R-:W-:Y:S02]  /*40b0*/  FFMA R30, R30, R22, R29 ;  /* 0x000000161e1e7223 */ /* 0x000fe4000000001d */
[----:B------:R-:W1:Y:S01]  /*40c0*/  LDS.64 R28, [R9+0x1328] ;  /* 0x00132800091c7984 */ /* 0x000e620000000a00 */
[----:B------:R-:W-:Y:S02]  /*40d0*/  FFMA R11, R13, R31, R16 ;  /* 0x0000001f0d0b7223 */ /* 0x000fe40000000010 */
[----:B0-----:R-:W-:-:S04]  /*40e0*/  FFMA R17, R19, R33, R38 ;  /* 0x0000002113117223 */ /* 0x001fc80000000026 */
[----:B--2---:R-:W-:Y:S02]  /*40f0*/  FFMA R34, R12, R40, R17 ;  /* 0x000000280c227223 */ /* 0x004fe40000000011 */
[----:B------:R-:W0:Y:S01]  /*4100*/  LDS.64 R16, [R9+0x1330] ;  /* 0x0013300009107984 */ /* 0x000e220000000a00 */
[-C--:B------:R-:W-:Y:S02]  /*4110*/  FFMA R36, R36, R14.reuse, R11 ;  /* 0x0000000e24247223 */ /* 0x080fe4000000000b */
[----:B------:R-:W-:Y:S02]  /*4120*/  FFMA R35, R13, R41, R34 ;  /* 0x000000290d237223 */ /* 0x000fe40000000022 */
[----:B------:R-:W-:Y:S02]  /*4130*/  FFMA R11, R15, R37, R36 ;  /* 0x000000250f0b7223 */ /* 0x000fe40000000024 */
[----:B---3--:R-:W-:Y:S01]  /*4140*/  FFMA R42, R42, R14, R35 ;  /* 0x0000000e2a2a7223 */ /* 0x008fe20000000023 */
[----:B------:R-:W-:Y:S04]  /*4150*/  LDS.64 R36, [R9+0x1340] ;  /* 0x0013400009247984 */ /* 0x000fe80000000a00 */
[----:B------:R-:W2:Y:S01]  /*4160*/  LDS.64 R34, [R9+0x1338] ;  /* 0x0013380009227984 */ /* 0x000ea20000000a00 */
[----:B-1----:R-:W-:-:S04]  /*4170*/  FFMA R39, R19, R29, R26 ;  /* 0x0000001d13277223 */ /* 0x002fc8000000001a */
[----:B0-----:R-:W-:-:S04]  /*4180*/  FFMA R26, R12, R16, R39 ;  /* 0x000000100c1a7223 */ /* 0x001fc80000000027 */
[----:B------:R-:W-:-:S04]  /*4190*/  FFMA R39, R13, R17, R26 ;  /* 0x000000110d277223 */ /* 0x000fc8000000001a */
[----:B--2---:R-:W-:Y:S02]  /*41a0*/  FFMA R34, R34, R14, R39 ;  /* 0x0000000e22227223 */ /* 0x004fe40000000027 */
[----:B------:R-:W-:Y:S02]  /*41b0*/  FFMA R39, R19, R37, R18 ;  /* 0x0000002513277223 */ /* 0x000fe40000000012 */
[----:B------:R-:W0:Y:S02]  /*41c0*/  LDS.64 R18, [R9+0x1348] ;  /* 0x0013480009127984 */ /* 0x000e240000000a00 */
[----:B0-----:R-:W-:-:S04]  /*41d0*/  FFMA R12, R12, R18, R39 ;  /* 0x000000120c0c7223 */ /* 0x001fc80000000027 */
[----:B------:R-:W-:Y:S02]  /*41e0*/  FFMA R39, R13, R19, R12 ;  /* 0x000000130d277223 */ /* 0x000fe4000000000c */
[----:B------:R-:W0:Y:S01]  /*41f0*/  LDS.64 R12, [R9+0x1350] ;  /* 0x00135000090c7984 */ /* 0x000e220000000a00 */
[----:B------:R-:W-:Y:S01]  /*4200*/  IADD3 R10, R10, 0x1, RZ ;  /* 0x000000010a0a7810 */ /* 0x000fe20007ffe0ff */
[C---:B------:R-:W-:Y:S02]  /*4210*/  FFMA R43, R15.reuse, R43, R42 ;  /* 0x0000002b0f2b7223 */ /* 0x040fe4000000002a */
[----:B0-----:R-:W-:Y:S02]  /*4220*/  FFMA R12, R12, R14, R39 ;  /* 0x0000000e0c0c7223 */ /* 0x001fe40000000027 */
[----:B------:R-:W0:Y:S01]  /*4230*/  LDS.64 R38, [R9+0x1358] ;  /* 0x0013580009267984 */ /* 0x000e220000000a00 */
[C---:B------:R-:W-:Y:S01]  /*4240*/  FFMA R35, R15.reuse, R35, R34 ;  /* 0x000000230f237223 */ /* 0x040fe20000000022 */
[----:B------:R-:W-:Y:S01]  /*4250*/  ISETP.NE.AND P6, PT, R10, 0x10, PT ;  /* 0x000000100a00780c */ /* 0x000fe20003fc5270 */
[----:B------:R-:W-:-:S02]  /*4260*/  FFMA R13, R15, R13, R12 ;  /* 0x0000000d0f0d7223 */ /* 0x000fc4000000000c */
[C---:B------:R-:W-:Y:S02]  /*4270*/  FFMA R32, R20.reuse, R32, R11 ;  /* 0x0000002014207223 */ /* 0x040fe4000000000b */
[C---:B------:R-:W-:Y:S02]  /*4280*/  FFMA R28, R20.reuse, R28, R43 ;  /* 0x0000001c141c7223 */ /* 0x040fe4000000002b */
[----:B------:R-:W-:Y:S02]  /*4290*/  FFMA R36, R20, R36, R35 ;  /* 0x0000002414247223 */ /* 0x000fe40000000023 */
[C---:B------:R-:W-:Y:S02]  /*42a0*/  FFMA R33, R21.reuse, R33, R32 ;  /* 0x0000002115217223 */ /* 0x040fe40000000020 */
[C---:B------:R-:W-:Y:S02]  /*42b0*/  FFMA R29, R21.reuse, R29, R28 ;  /* 0x0000001d151d7223 */ /* 0x040fe4000000001c */
[----:B------:R-:W-:-:S02]  /*42c0*/  FFMA R37, R21, R37, R36 ;  /* 0x0000002515257223 */ /* 0x000fc40000000024 */
[-C--:B------:R-:W-:Y:S02]  /*42d0*/  FFMA R40, R40, R22.reuse, R33 ;  /* 0x0000001628287223 */ /* 0x080fe40000000021 */
[-C--:B------:R-:W-:Y:S02]  /*42e0*/  FFMA R16, R16, R22.reuse, R29 ;  /* 0x0000001610107223 */ /* 0x080fe4000000001d */
[----:B------:R-:W-:Y:S02]  /*42f0*/  FFMA R18, R18, R22, R37 ;  /* 0x0000001612127223 */ /* 0x000fe40000000025 */
[C---:B------:R-:W-:Y:S02]  /*4300*/  FFMA R45, R23.reuse, R45, R44 ;  /* 0x0000002d172d7223 */ /* 0x040fe4000000002c */
[C---:B------:R-:W-:Y:S02]  /*4310*/  FFMA R31, R23.reuse, R31, R30 ;  /* 0x0000001f171f7223 */ /* 0x040fe4000000001e */
[----:B------:R-:W-:-:S02]  /*4320*/  FFMA R44, R23, R41, R40 ;  /* 0x00000029172c7223 */ /* 0x000fc40000000028 */
[----:B0-----:R-:W-:-:S04]  /*4330*/  FFMA R38, R20, R38, R13 ;  /* 0x0000002614267223 */ /* 0x001fc8000000000d */
[----:B------:R-:W-:-:S04]  /*4340*/  FFMA R39, R21, R39, R38 ;  /* 0x0000002715277223 */ /* 0x000fc80000000026 */
[----:B------:R-:W-:Y:S02]  /*4350*/  FFMA R46, R46, R22, R39 ;  /* 0x000000162e2e7223 */ /* 0x000fe40000000027 */
[C---:B------:R-:W-:Y:S02]  /*4360*/  FFMA R30, R23.reuse, R17, R16 ;  /* 0x00000011171e7223 */ /* 0x040fe40000000010 */
[C---:B------:R-:W-:Y:S02]  /*4370*/  FFMA R26, R23.reuse, R19, R18 ;  /* 0x00000013171a7223 */ /* 0x040fe40000000012 */
[----:B------:R-:W-:Y:S01]  /*4380*/  FFMA R47, R23, R47, R46 ;  /* 0x0000002f172f7223 */ /* 0x000fe2000000002e */
[----:B------:R-:W-:Y:S01]  /*4390*/  @!P6 CALL.REL.NOINC `(.L_x_4) ;  /* 0x000000100000e944 */ /* 0x000fe20003c00000 */
[----:B------:R-:W-:Y:S05]  /*43a0*/  BRA `(.L_x_5) ;  /* 0xffffcc2000007947 */ /* 0x000fea000383ffff */
.L_x_4:
[----:B------:R-:W0:Y:S01]  /*43b0*/  S2R R3, SR_CTAID.X ;  /* 0x0000000000037919 */ /* 0x000e220000002500 */
[----:B------:R-:W-:Y:S01]  /*43c0*/  HFMA2.MMA R2, -RZ, RZ, 0, 0 ;  /* 0x00000000ff027435 */ /* 0x000fe200000001ff */
[----:B------:R-:W-:Y:S02]  /*43d0*/  MOV R50, 0x4 ;  /* 0x0000000400327802 */ /* 0x000fe40000000f00 */
[----:B------:R-:W1:Y:S07]  /*43e0*/  S2R R14, SR_TID.X ;  /* 0x00000000000e7919 */ /* 0x000e6e0000002100 */
[----:B0-----:R-:W-:-:S05]  /*43f0*/  IMAD.HI R0, R3, -0x6db6db6d, R2 ;  /* 0x9249249303007827 */ /* 0x001fca00078e0202 */
[----:B------:R-:W-:-:S04]  /*4400*/  SHF.R.U32.HI R5, RZ, 0x1f, R0 ;  /* 0x0000001fff057819 */ /* 0x000fc80000011600 */
[----:B------:R-:W-:-:S05]  /*4410*/  LEA.HI.SX32 R5, R0, R5, 0x1c ;  /* 0x0000000500057211 */ /* 0x000fca00078fe2ff */
[----:B------:R-:W-:-:S04]  /*4420*/  IMAD R0, R5, -0x1c, R3 ;  /* 0xffffffe405007824 */ /* 0x000fc800078e0203 */
[----:B-1----:R-:W-:-:S04]  /*4430*/  IMAD R0, R14, 0xc4, R0 ;  /* 0x000000c40e007824 */ /* 0x002fc800078e0200 */
[----:B------:R-:W-:-:S04]  /*4440*/  IMAD R0, R5, 0xc400, R0 ;  /* 0x0000c40005007824 */ /* 0x000fc800078e0200 */
[----:B------:R-:W-:-:S05]  /*4450*/  IMAD.WIDE R2, R0, R50, c[0x0][0x170] ;  /* 0x00005c0000027625 */ /* 0x000fca00078e0232 */
[----:B------:R-:W-:Y:S04]  /*4460*/  STG.E [R2.64], R27 ;  /* 0x0000001b02007986 */ /* 0x000fe8000c101904 */
[----:B------:R-:W-:Y:S04]  /*4470*/  STG.E [R2.64+0x70], R45 ;  /* 0x0000702d02007986 */ /* 0x000fe8000c101904 */
[----:B------:R-:W-:Y:S04]  /*4480*/  STG.E [R2.64+0xe0], R31 ;  /* 0x0000e01f02007986 */ /* 0x000fe8000c101904 */
[----:B------:R-:W-:Y:S04]  /*4490*/  STG.E [R2.64+0x150], R44 ;  /* 0x0001502c02007986 */ /* 0x000fe8000c101904 */
[----:B------:R-:W-:Y:S04]  /*44a0*/  STG.E [R2.64+0x1c0], R30 ;  /* 0x0001c01e02007986 */ /* 0x000fe8000c101904 */
[----:B------:R-:W-:Y:S04]  /*44b0*/  STG.E [R2.64+0x230], R26 ;  /* 0x0002301a02007986 */ /* 0x000fe8000c101904 */
[----:B------:R-:W-:Y:S01]  /*44c0*/  STG.E [R2.64+0x2a0], R47 ;  /* 0x0002a02f02007986 */ /* 0x000fe2000c101904 */
[----:B------:R-:W-:Y:S05]  /*44d0*/  EXIT ;  /* 0x000000000000794d */ /* 0x000fea0003800000 */
.L_x_6:
[----:B------:R-:W-:-:S00]  /*44e0*/  BRA `(.L_x_6) ;  /* 0xfffffff000007947 */ /* 0x000fc0000383ffff */
[----:B------:R-:W-:-:S00]  /*44f0*/  NOP ;  /* 0x0000000000007918 */ /* 0x000fc00000000000 */
        /* <DEDUP_REMOVED lines=8> */
.L_x_7:


//--------------------- .nv.shared.candidate5     --------------------------
	.section	.nv.shared.candidate5,"aw",@nobits
	.align	4
.nv.shared.candidate5:
	.zero		23904
